	.target	sm_100a

	.elftype	@"ET_EXEC"


//--------------------- .note.nv.tkinfo           --------------------------
	.section	.note.nv.tkinfo,"",@"SHT_NOTE"
	.sectionflags	@"SHF_NOTE_NV_TKINFO"
	.tkinfo
        /*0018*/ 	.word	0x00000002
        /*0030*/ 	.string	""
        /*0030*/ 	.string	"ptxas"
        /*0030*/ 	.string	"Cuda compilation tools, release 13.0, V13.0.88"
        /*0030*/ 	.string	"Build cuda_13.0.r13.0/compiler.36424714_0"
        /*0030*/ 	.string	"-arch sm_100a -m 64 "



//--------------------- .note.nv.cuinfo           --------------------------
	.section	.note.nv.cuinfo,"",@"SHT_NOTE"
	.sectionflags	@"SHF_NOTE_NV_CUINFO"
        /*0018*/ 	.short	0x0002
        /*001a*/ 	.short	0x0064
        /*001c*/ 	.short	0x0082
	.zero		2


//--------------------- .nv.info                  --------------------------
	.section	.nv.info,"",@"SHT_CUDA_INFO"
	.align	4


	//----- nvinfo : EIATTR_REGCOUNT
	.align		4
        /*0000*/ 	.byte	0x04, 0x2f
        /*0002*/ 	.short	(.L_19 - .L_18)
	.align		4
.L_18:
        /*0004*/ 	.word	index@(_ZN7cutlass13device_kernelINS_4gemm6kernel13GemmUniversalIN4cute5tupleIJiiiiEEENS1_10collective13CollectiveMmaINS1_35MainloopSm100TmaUmmaWarpSpecializedILi26ELi2ELi4ENS5_IJNS4_1CILi1EEESB_SB_EEEEENS5_IJNSA_ILi64EEESE_NSA_ILi32EEEEEENS_6half_tENS5_IJSB_llEEESH_NS5_IJlSB_lEEENS4_8TiledMMAINS4_8MMA_AtomIJNS4_20SM100_MMA_F16BF16_SSISH_SH_fLi64ELi64ELNS4_4UMMA5MajorE1ELSO_0ELNSN_7ScaleInE0ELSP_0EEEEEENS4_6LayoutISC_NS5_IJNSA_ILi0EEEST_ST_EEEEENS5_IJNS4_10UnderscoreESW_SW_EEEEENS4_13SM90_TMA_LOADENS4_14ComposedLayoutINS4_7SwizzleILi3ELi4ELi3EEENS4_18smem_ptr_flag_bitsILi16EEENSS_INS5_IJSE_NSA_ILi8EEEEEENS5_IJSB_SE_EEEEEEEvNS4_8identityESZ_NS10_INS11_ILi2ELi4ELi3EEES14_NSS_INS5_IJS15_SF_EEENS5_IJSF_SB_EEEEEEEvS1A_EENS_8epilogue10collective18CollectiveEpilogueINS1H_23Sm100TmaWarpSpecializedILi3ELi2ELi16ELb1ELb0EEEJSG_NS5_IJNSS_ISE_SB_EENSS_ISF_SB_EEEEESH_SJ_SH_SJ_NS1H_6fusion15FusionCallbacksIS1L_NS1P_17LinearCombinationISH_fSH_fLNS_15FloatRoundStyleE2EEESG_S1O_JEEENS4_5SM1004TMEM4LOAD26SM100_TMEM_LOAD_16dp256b4xESZ_S1F_NS4_17SM75_U32x4_LDSM_NENS4_14SM90_TMA_STOREES1F_NS4_17SM90_U32x4_STSM_NENS4_39AutoVectorizingCopyWithAssumedAlignmentILi128EEEEEEvvEEEEvNT_6ParamsE)
        /*0008*/ 	.word	0x0000004f


	//----- nvinfo : EIATTR_FRAME_SIZE
	.align		4
.L_19:
        /*000c*/ 	.byte	0x04, 0x11
        /*000e*/ 	.short	(.L_21 - .L_20)
	.align		4
.L_20:
        /*0010*/ 	.word	index@($__internal_2_$__cuda_sm10x_tcgen05_guardrail_trap_unallocated_columns_being_dealloced)
        /*0014*/ 	.word	0x00000000


	//----- nvinfo : EIATTR_FRAME_SIZE
	.align		4
.L_21:
        /*0018*/ 	.byte	0x04, 0x11
        /*001a*/ 	.short	(.L_23 - .L_22)
	.align		4
.L_22:
        /*001c*/ 	.word	index@($__internal_1_$__cuda_sm10x_tcgen05_guardrail_trap_phase_invalid_during_alloc)
        /*0020*/ 	.word	0x00000000


	//----- nvinfo : EIATTR_FRAME_SIZE
	.align		4
.L_23:
        /*0024*/ 	.byte	0x04, 0x11
        /*0026*/ 	.short	(.L_25 - .L_24)
	.align		4
.L_24:
        /*0028*/ 	.word	index@($__internal_0_$__cuda_sm10x_tcgen05_guardrail_trap_col_being_dealloced_not_returned_by_alloc)
        /*002c*/ 	.word	0x00000000


	//----- nvinfo : EIATTR_FRAME_SIZE
	.align		4
.L_25:
        /*0030*/ 	.byte	0x04, 0x11
        /*0032*/ 	.short	(.L_27 - .L_26)
	.align		4
.L_26:
        /*0034*/ 	.word	index@(_ZN7cutlass13device_kernelINS_4gemm6kernel13GemmUniversalIN4cute5tupleIJiiiiEEENS1_10collective13CollectiveMmaINS1_35MainloopSm100TmaUmmaWarpSpecializedILi26ELi2ELi4ENS5_IJNS4_1CILi1EEESB_SB_EEEEENS5_IJNSA_ILi64EEESE_NSA_ILi32EEEEEENS_6half_tENS5_IJSB_llEEESH_NS5_IJlSB_lEEENS4_8TiledMMAINS4_8MMA_AtomIJNS4_20SM100_MMA_F16BF16_SSISH_SH_fLi64ELi64ELNS4_4UMMA5MajorE1ELSO_0ELNSN_7ScaleInE0ELSP_0EEEEEENS4_6LayoutISC_NS5_IJNSA_ILi0EEEST_ST_EEEEENS5_IJNS4_10UnderscoreESW_SW_EEEEENS4_13SM90_TMA_LOADENS4_14ComposedLayoutINS4_7SwizzleILi3ELi4ELi3EEENS4_18smem_ptr_flag_bitsILi16EEENSS_INS5_IJSE_NSA_ILi8EEEEEENS5_IJSB_SE_EEEEEEEvNS4_8identityESZ_NS10_INS11_ILi2ELi4ELi3EEES14_NSS_INS5_IJS15_SF_EEENS5_IJSF_SB_EEEEEEEvS1A_EENS_8epilogue10collective18CollectiveEpilogueINS1H_23Sm100TmaWarpSpecializedILi3ELi2ELi16ELb1ELb0EEEJSG_NS5_IJNSS_ISE_SB_EENSS_ISF_SB_EEEEESH_SJ_SH_SJ_NS1H_6fusion15FusionCallbacksIS1L_NS1P_17LinearCombinationISH_fSH_fLNS_15FloatRoundStyleE2EEESG_S1O_JEEENS4_5SM1004TMEM4LOAD26SM100_TMEM_LOAD_16dp256b4xESZ_S1F_NS4_17SM75_U32x4_LDSM_NENS4_14SM90_TMA_STOREES1F_NS4_17SM90_U32x4_STSM_NENS4_39AutoVectorizingCopyWithAssumedAlignmentILi128EEEEEEvvEEEEvNT_6ParamsE)
        /*0038*/ 	.word	0x00000000


	//----- nvinfo : EIATTR_MIN_STACK_SIZE
	.align		4
.L_27:
        /*003c*/ 	.byte	0x04, 0x12
        /*003e*/ 	.short	(.L_29 - .L_28)
	.align		4
.L_28:
        /*0040*/ 	.word	index@(_ZN7cutlass13device_kernelINS_4gemm6kernel13GemmUniversalIN4cute5tupleIJiiiiEEENS1_10collective13CollectiveMmaINS1_35MainloopSm100TmaUmmaWarpSpecializedILi26ELi2ELi4ENS5_IJNS4_1CILi1EEESB_SB_EEEEENS5_IJNSA_ILi64EEESE_NSA_ILi32EEEEEENS_6half_tENS5_IJSB_llEEESH_NS5_IJlSB_lEEENS4_8TiledMMAINS4_8MMA_AtomIJNS4_20SM100_MMA_F16BF16_SSISH_SH_fLi64ELi64ELNS4_4UMMA5MajorE1ELSO_0ELNSN_7ScaleInE0ELSP_0EEEEEENS4_6LayoutISC_NS5_IJNSA_ILi0EEEST_ST_EEEEENS5_IJNS4_10UnderscoreESW_SW_EEEEENS4_13SM90_TMA_LOADENS4_14ComposedLayoutINS4_7SwizzleILi3ELi4ELi3EEENS4_18smem_ptr_flag_bitsILi16EEENSS_INS5_IJSE_NSA_ILi8EEEEEENS5_IJSB_SE_EEEEEEEvNS4_8identityESZ_NS10_INS11_ILi2ELi4ELi3EEES14_NSS_INS5_IJS15_SF_EEENS5_IJSF_SB_EEEEEEEvS1A_EENS_8epilogue10collective18CollectiveEpilogueINS1H_23Sm100TmaWarpSpecializedILi3ELi2ELi16ELb1ELb0EEEJSG_NS5_IJNSS_ISE_SB_EENSS_ISF_SB_EEEEESH_SJ_SH_SJ_NS1H_6fusion15FusionCallbacksIS1L_NS1P_17LinearCombinationISH_fSH_fLNS_15FloatRoundStyleE2EEESG_S1O_JEEENS4_5SM1004TMEM4LOAD26SM100_TMEM_LOAD_16dp256b4xESZ_S1F_NS4_17SM75_U32x4_LDSM_NENS4_14SM90_TMA_STOREES1F_NS4_17SM90_U32x4_STSM_NENS4_39AutoVectorizingCopyWithAssumedAlignmentILi128EEEEEEvvEEEEvNT_6ParamsE)
        /*0044*/ 	.word	0x00000000
.L_29:


//--------------------- .nv.compat                --------------------------
	.section	.nv.compat,"",@"SHT_CUDA_COMPAT_INFO"
	.align	4
        /*0000*/ 	.byte	0x02, 0x09, 0x01, 0x00, 0x02, 0x02, 0x02, 0x00, 0x02, 0x05, 0x05, 0x00, 0x03, 0x07, 0x01, 0x01
        /*0010*/ 	.byte	0x02, 0x03, 0x01, 0x00, 0x02, 0x06, 0x01, 0x00, 0x04, 0x0b, 0x08, 0x00, 0x09, 0x00, 0x00, 0x00
        /*0020*/ 	.byte	0x00, 0x00, 0x00, 0x00


//--------------------- .nv.info._ZN7cutlass13device_kernelINS_4gemm6kernel13GemmUniversalIN4cute5tupleIJiiiiEEENS1_10collective13CollectiveMmaINS1_35MainloopSm100TmaUmmaWarpSpecializedILi26ELi2ELi4ENS5_IJNS4_1CILi1EEESB_SB_EEEEENS5_IJNSA_ILi64EEESE_NSA_ILi32EEEEEENS_6half_tENS5_IJSB_llEEESH_NS5_IJlSB_lEEENS4_8TiledMMAINS4_8MMA_AtomIJNS4_20SM100_MMA_F16BF16_SSISH_SH_fLi64ELi64ELNS4_4UMMA5MajorE1ELSO_0ELNSN_7ScaleInE0ELSP_0EEEEEENS4_6LayoutISC_NS5_IJNSA_ILi0EEEST_ST_EEEEENS5_IJNS4_10UnderscoreESW_SW_EEEEENS4_13SM90_TMA_LOADENS4_14ComposedLayoutINS4_7SwizzleILi3ELi4ELi3EEENS4_18smem_ptr_flag_bitsILi16EEENSS_INS5_IJSE_NSA_ILi8EEEEEENS5_IJSB_SE_EEEEEEEvNS4_8identityESZ_NS10_INS11_ILi2ELi4ELi3EEES14_NSS_INS5_IJS15_SF_EEENS5_IJSF_SB_EEEEEEEvS1A_EENS_8epilogue10collective18CollectiveEpilogueINS1H_23Sm100TmaWarpSpecializedILi3ELi2ELi16ELb1ELb0EEEJSG_NS5_IJNSS_ISE_SB_EENSS_ISF_SB_EEEEESH_SJ_SH_SJ_NS1H_6fusion15FusionCallbacksIS1L_NS1P_17LinearCombinationISH_fSH_fLNS_15FloatRoundStyleE2EEESG_S1O_JEEENS4_5SM1004TMEM4LOAD26SM100_TMEM_LOAD_16dp256b4xESZ_S1F_NS4_17SM75_U32x4_LDSM_NENS4_14SM90_TMA_STOREES1F_NS4_17SM90_U32x4_STSM_NENS4_39AutoVectorizingCopyWithAssumedAlignmentILi128EEEEEEvvEEEEvNT_6ParamsE --------------------------
	.section	.nv.info._ZN7cutlass13device_kernelINS_4gemm6kernel13GemmUniversalIN4cute5tupleIJiiiiEEENS1_10collective13CollectiveMmaINS1_35MainloopSm100TmaUmmaWarpSpecializedILi26ELi2ELi4ENS5_IJNS4_1CILi1EEESB_SB_EEEEENS5_IJNSA_ILi64EEESE_NSA_ILi32EEEEEENS_6half_tENS5_IJSB_llEEESH_NS5_IJlSB_lEEENS4_8TiledMMAINS4_8MMA_AtomIJNS4_20SM100_MMA_F16BF16_SSISH_SH_fLi64ELi64ELNS4_4UMMA5MajorE1ELSO_0ELNSN_7ScaleInE0ELSP_0EEEEEENS4_6LayoutISC_NS5_IJNSA_ILi0EEEST_ST_EEEEENS5_IJNS4_10UnderscoreESW_SW_EEEEENS4_13SM90_TMA_LOADENS4_14ComposedLayoutINS4_7SwizzleILi3ELi4ELi3EEENS4_18smem_ptr_flag_bitsILi16EEENSS_INS5_IJSE_NSA_ILi8EEEEEENS5_IJSB_SE_EEEEEEEvNS4_8identityESZ_NS10_INS11_ILi2ELi4ELi3EEES14_NSS_INS5_IJS15_SF_EEENS5_IJSF_SB_EEEEEEEvS1A_EENS_8epilogue10collective18CollectiveEpilogueINS1H_23Sm100TmaWarpSpecializedILi3ELi2ELi16ELb1ELb0EEEJSG_NS5_IJNSS_ISE_SB_EENSS_ISF_SB_EEEEESH_SJ_SH_SJ_NS1H_6fusion15FusionCallbacksIS1L_NS1P_17LinearCombinationISH_fSH_fLNS_15FloatRoundStyleE2EEESG_S1O_JEEENS4_5SM1004TMEM4LOAD26SM100_TMEM_LOAD_16dp256b4xESZ_S1F_NS4_17SM75_U32x4_LDSM_NENS4_14SM90_TMA_STOREES1F_NS4_17SM90_U32x4_STSM_NENS4_39AutoVectorizingCopyWithAssumedAlignmentILi128EEEEEEvvEEEEvNT_6ParamsE,"",@"SHT_CUDA_INFO"
	.sectionflags	@""
	.align	4


	//----- nvinfo : EIATTR_CUDA_API_VERSION
	.align		4
        /*0000*/ 	.byte	0x04, 0x37
        /*0002*/ 	.short	(.L_31 - .L_30)
.L_30:
        /*0004*/ 	.word	0x00000082


	//----- nvinfo : EIATTR_KPARAM_INFO
	.align		4
.L_31:
        /*0008*/ 	.byte	0x04, 0x17
        /*000a*/ 	.short	(.L_33 - .L_32)
.L_32:
        /*000c*/ 	.word	0x00000000
        /*0010*/ 	.short	0x0000
        /*0012*/ 	.short	0x0000
        /*0014*/ 	.byte	0x00, 0xf0, 0x01, 0x20


	//----- nvinfo : EIATTR_AT_ENTRY_FRAGMENTS
	.align		4
.L_33:
        /*0018*/ 	.byte	0x04, 0x4f
        /*001a*/ 	.short	(.L_35 - .L_34)


	//   ....[0]....
.L_34:
        /*001c*/ 	.word	0x00000006


	//----- nvinfo : EIATTR_RESERVED_SMEM_USED
	.align		4
.L_35:
        /*0020*/ 	.byte	0x01, 0x41
	.zero		2


	//----- nvinfo : EIATTR_SPARSE_MMA_MASK
	.align		4
        /*0024*/ 	.byte	0x03, 0x50
        /*0026*/ 	.short	0x0000


	//----- nvinfo : EIATTR_TCGEN05_1CTA_USED
	.align		4
        /*0028*/ 	.byte	0x01, 0x51
	.zero		2


	//----- nvinfo : EIATTR_MAXREG_COUNT
	.align		4
        /*002c*/ 	.byte	0x03, 0x1b
        /*002e*/ 	.short	0x00ff


	//----- nvinfo : EIATTR_NUM_BARRIERS
	.align		4
        /*0030*/ 	.byte	0x02, 0x4c
        /*0032*/ 	.byte	0x07
	.zero		1


	//----- nvinfo : EIATTR_EXTERNS
	.align		4
        /*0034*/ 	.byte	0x04, 0x0f
        /*0036*/ 	.short	(.L_37 - .L_36)


	//   ....[0]....
	.align		4
.L_36:
        /*0038*/ 	.word	index@(__assertfail)


	//----- nvinfo : EIATTR_MERCURY_ISA_VERSION
	.align		4
.L_37:
        /*003c*/ 	.byte	0x03, 0x5f
        /*003e*/ 	.short	0x0101


	//----- nvinfo : EIATTR_INT_WARP_WIDE_INSTR_OFFSETS
	.align		4
        /*0040*/ 	.byte	0x04, 0x31
        /*0042*/ 	.short	(.L_39 - .L_38)


	//   ....[0]....
.L_38:
        /*0044*/ 	.word	0x00002090


	//   ....[1]....
        /*0048*/ 	.word	0x000046a0


	//   ....[2]....
        /*004c*/ 	.word	0x000046d0


	//   ....[3]....
        /*0050*/ 	.word	0x00004720


	//   ....[4]....
        /*0054*/ 	.word	0x00005000


	//   ....[5]....
        /*0058*/ 	.word	0x00005020


	//   ....[6]....
        /*005c*/ 	.word	0x000052f0


	//   ....[7]....
        /*0060*/ 	.word	0x00005420


	//----- nvinfo : EIATTR_COOP_GROUP_MASK_REGIDS
	.align		4
.L_39:
        /*0064*/ 	.byte	0x04, 0x29
        /*0066*/ 	.short	(.L_41 - .L_40)


	//   ....[0]....
.L_40:
        /*0068*/ 	.word	0xffffffff


	//   ....[1]....
        /*006c*/ 	.word	0xffffffff


	//   ....[2]....
        /*0070*/ 	.word	0xffffffff


	//   ....[3]....
        /*0074*/ 	.word	0xffffffff


	//   ....[4]....
        /*0078*/ 	.word	0xffffffff


	//   ....[5]....
        /*007c*/ 	.word	0xffffffff


	//   ....[6]....
        /*0080*/ 	.word	0xffffffff


	//   ....[7]....
        /*0084*/ 	.word	0xffffffff


	//   ....[8]....
        /*0088*/ 	.word	0xffffffff


	//   ....[9]....
        /*008c*/ 	.word	0xffffffff


	//   ....[10]....
        /*0090*/ 	.word	0xffffffff


	//   ....[11]....
        /*0094*/ 	.word	0xffffffff


	//   ....[12]....
        /*0098*/ 	.word	0xffffffff


	//----- nvinfo : EIATTR_COOP_GROUP_INSTR_OFFSETS
	.align		4
.L_41:
        /*009c*/ 	.byte	0x04, 0x28
        /*009e*/ 	.short	(.L_43 - .L_42)


	//   ....[0]....
.L_42:
        /*00a0*/ 	.word	0x00000090


	//   ....[1]....
        /*00a4*/ 	.word	0x000004d0


	//   ....[2]....
        /*00a8*/ 	.word	0x00000930


	//   ....[3]....
        /*00ac*/ 	.word	0x00000ab0


	//   ....[4]....
        /*00b0*/ 	.word	0x00000bb0


	//   ....[5]....
        /*00b4*/ 	.word	0x00000d20


	//   ....[6]....
        /*00b8*/ 	.word	0x00000ec0


	//   ....[7]....
        /*00bc*/ 	.word	0x00001f70


	//   ....[8]....
        /*00c0*/ 	.word	0x000039b0


	//   ....[9]....
        /*00c4*/ 	.word	0x00003bc0


	//   ....[10]....
        /*00c8*/ 	.word	0x00003bf0


	//   ....[11]....
        /*00cc*/ 	.word	0x00004590


	//   ....[12]....
        /*00d0*/ 	.word	0x000047c0


	//----- nvinfo : EIATTR_VRC_CTA_INIT_COUNT
	.align		4
.L_43:
        /*00d4*/ 	.byte	0x02, 0x4a
        /*00d6*/ 	.byte	0x80
	.zero		1


	//----- nvinfo : EIATTR_SYSCALL_OFFSETS
	.align		4
        /*00d8*/ 	.byte	0x04, 0x46
        /*00da*/ 	.short	(.L_45 - .L_44)


	//   ....[0]....
.L_44:
        /*00dc*/ 	.word	0x00006000


	//   ....[1]....
        /*00e0*/ 	.word	0x000060f0


	//   ....[2]....
        /*00e4*/ 	.word	0x000068d0


	//   ....[3]....
        /*00e8*/ 	.word	0x00007210


	//----- nvinfo : EIATTR_MBARRIER_INSTR_OFFSETS
	.align		4
.L_45:
        /*00ec*/ 	.byte	0x04, 0x39
        /*00ee*/ 	.short	(.L_47 - .L_46)


	//   ....[0]....
.L_46:
        /*00f0*/ 	.word	0x000005d0
        /*00f4*/ 	.word	0x000000ff
        /*00f8*/ 	.word	0x00000000
        /*00fc*/ 	.short	0x0100
        /*00fe*/ 	.byte	0x05
	.zero		1


	//   ....[1]....
        /*0100*/ 	.word	0x000005e0
        /*0104*/ 	.word	0x000000ff
        /*0108*/ 	.word	0x000000d0
        /*010c*/ 	.short	0x0100
        /*010e*/ 	.byte	0x05
	.zero		1


	//   ....[2]....
        /*0110*/ 	.word	0x000005f0
        /*0114*/ 	.word	0x000000ff
        /*0118*/ 	.word	0x00000008
        /*011c*/ 	.short	0x0100
        /*011e*/ 	.byte	0x05
	.zero		1


	//   ....[3]....
        /*0120*/ 	.word	0x00000600
        /*0124*/ 	.word	0x000000ff
        /*0128*/ 	.word	0x000000d8
        /*012c*/ 	.short	0x0100
        /*012e*/ 	.byte	0x05
	.zero		1


	//   ....[4]....
        /*0130*/ 	.word	0x00000610
        /*0134*/ 	.word	0x000000ff
        /*0138*/ 	.word	0x00000010
        /*013c*/ 	.short	0x0100
        /*013e*/ 	.byte	0x05
	.zero		1


	//   ....[5]....
        /*0140*/ 	.word	0x00000620
        /*0144*/ 	.word	0x000000ff
        /*0148*/ 	.word	0x000000e0
        /*014c*/ 	.short	0x0100
        /*014e*/ 	.byte	0x05
	.zero		1


	//   ....[6]....
        /*0150*/ 	.word	0x00000630
        /*0154*/ 	.word	0x000000ff
        /*0158*/ 	.word	0x00000018
        /*015c*/ 	.short	0x0100
        /*015e*/ 	.byte	0x05
	.zero		1


	//   ....[7]....
        /*0160*/ 	.word	0x00000640
        /*0164*/ 	.word	0x000000ff
        /*0168*/ 	.word	0x000000e8
        /*016c*/ 	.short	0x0100
        /*016e*/ 	.byte	0x05
	.zero		1


	//   ....[8]....
        /*0170*/ 	.word	0x00000650
        /*0174*/ 	.word	0x000000ff
        /*0178*/ 	.word	0x00000020
        /*017c*/ 	.short	0x0100
        /*017e*/ 	.byte	0x05
	.zero		1


	//   ....[9]....
        /*0180*/ 	.word	0x00000660
        /*0184*/ 	.word	0x000000ff
        /*0188*/ 	.word	0x000000f0
        /*018c*/ 	.short	0x0100
        /*018e*/ 	.byte	0x05
	.zero		1


	//   ....[10]....
        /*0190*/ 	.word	0x00000670
        /*0194*/ 	.word	0x000000ff
        /*0198*/ 	.word	0x00000028
        /*019c*/ 	.short	0x0100
        /*019e*/ 	.byte	0x05
	.zero		1


	//   ....[11]....
        /*01a0*/ 	.word	0x00000680
        /*01a4*/ 	.word	0x000000ff
        /*01a8*/ 	.word	0x000000f8
        /*01ac*/ 	.short	0x0100
        /*01ae*/ 	.byte	0x05
	.zero		1


	//   ....[12]....
        /*01b0*/ 	.word	0x00000690
        /*01b4*/ 	.word	0x000000ff
        /*01b8*/ 	.word	0x00000030
        /*01bc*/ 	.short	0x0100
        /*01be*/ 	.byte	0x05
	.zero		1


	//   ....[13]....
        /*01c0*/ 	.word	0x000006a0
        /*01c4*/ 	.word	0x000000ff
        /*01c8*/ 	.word	0x00000100
        /*01cc*/ 	.short	0x0100
        /*01ce*/ 	.byte	0x05
	.zero		1


	//   ....[14]....
        /*01d0*/ 	.word	0x000006b0
        /*01d4*/ 	.word	0x000000ff
        /*01d8*/ 	.word	0x00000038
        /*01dc*/ 	.short	0x0100
        /*01de*/ 	.byte	0x05
	.zero		1


	//   ....[15]....
        /*01e0*/ 	.word	0x000006c0
        /*01e4*/ 	.word	0x000000ff
        /*01e8*/ 	.word	0x00000108
        /*01ec*/ 	.short	0x0100
        /*01ee*/ 	.byte	0x05
	.zero		1


	//   ....[16]....
        /*01f0*/ 	.word	0x000006d0
        /*01f4*/ 	.word	0x000000ff
        /*01f8*/ 	.word	0x00000040
        /*01fc*/ 	.short	0x0100
        /*01fe*/ 	.byte	0x05
	.zero		1


	//   ....[17]....
        /*0200*/ 	.word	0x000006e0
        /*0204*/ 	.word	0x000000ff
        /*0208*/ 	.word	0x00000110
        /*020c*/ 	.short	0x0100
        /*020e*/ 	.byte	0x05
	.zero		1


	//   ....[18]....
        /*0210*/ 	.word	0x000006f0
        /*0214*/ 	.word	0x000000ff
        /*0218*/ 	.word	0x00000048
        /*021c*/ 	.short	0x0100
        /*021e*/ 	.byte	0x05
	.zero		1


	//   ....[19]....
        /*0220*/ 	.word	0x00000700
        /*0224*/ 	.word	0x000000ff
        /*0228*/ 	.word	0x00000118
        /*022c*/ 	.short	0x0100
        /*022e*/ 	.byte	0x05
	.zero		1


	//   ....[20]....
        /*0230*/ 	.word	0x00000710
        /*0234*/ 	.word	0x000000ff
        /*0238*/ 	.word	0x00000050
        /*023c*/ 	.short	0x0100
        /*023e*/ 	.byte	0x05
	.zero		1


	//   ....[21]....
        /*0240*/ 	.word	0x00000720
        /*0244*/ 	.word	0x000000ff
        /*0248*/ 	.word	0x00000120
        /*024c*/ 	.short	0x0100
        /*024e*/ 	.byte	0x05
	.zero		1


	//   ....[22]....
        /*0250*/ 	.word	0x00000730
        /*0254*/ 	.word	0x000000ff
        /*0258*/ 	.word	0x00000058
        /*025c*/ 	.short	0x0100
        /*025e*/ 	.byte	0x05
	.zero		1


	//   ....[23]....
        /*0260*/ 	.word	0x00000740
        /*0264*/ 	.word	0x000000ff
        /*0268*/ 	.word	0x00000128
        /*026c*/ 	.short	0x0100
        /*026e*/ 	.byte	0x05
	.zero		1


	//   ....[24]....
        /*0270*/ 	.word	0x00000750
        /*0274*/ 	.word	0x000000ff
        /*0278*/ 	.word	0x00000060
        /*027c*/ 	.short	0x0100
        /*027e*/ 	.byte	0x05
	.zero		1


	//   ....[25]....
        /*0280*/ 	.word	0x00000760
        /*0284*/ 	.word	0x000000ff
        /*0288*/ 	.word	0x00000130
        /*028c*/ 	.short	0x0100
        /*028e*/ 	.byte	0x05
	.zero		1


	//   ....[26]....
        /*0290*/ 	.word	0x00000770
        /*0294*/ 	.word	0x000000ff
        /*0298*/ 	.word	0x00000068
        /*029c*/ 	.short	0x0100
        /*029e*/ 	.byte	0x05
	.zero		1


	//   ....[27]....
        /*02a0*/ 	.word	0x00000780
        /*02a4*/ 	.word	0x000000ff
        /*02a8*/ 	.word	0x00000138
        /*02ac*/ 	.short	0x0100
        /*02ae*/ 	.byte	0x05
	.zero		1


	//   ....[28]....
        /*02b0*/ 	.word	0x00000790
        /*02b4*/ 	.word	0x000000ff
        /*02b8*/ 	.word	0x00000070
        /*02bc*/ 	.short	0x0100
        /*02be*/ 	.byte	0x05
	.zero		1


	//   ....[29]....
        /*02c0*/ 	.word	0x000007a0
        /*02c4*/ 	.word	0x000000ff
        /*02c8*/ 	.word	0x00000140
        /*02cc*/ 	.short	0x0100
        /*02ce*/ 	.byte	0x05
	.zero		1


	//   ....[30]....
        /*02d0*/ 	.word	0x000007b0
        /*02d4*/ 	.word	0x000000ff
        /*02d8*/ 	.word	0x00000078
        /*02dc*/ 	.short	0x0100
        /*02de*/ 	.byte	0x05
	.zero		1


	//   ....[31]....
        /*02e0*/ 	.word	0x000007c0
        /*02e4*/ 	.word	0x000000ff
        /*02e8*/ 	.word	0x00000148
        /*02ec*/ 	.short	0x0100
        /*02ee*/ 	.byte	0x05
	.zero		1


	//   ....[32]....
        /*02f0*/ 	.word	0x000007d0
        /*02f4*/ 	.word	0x000000ff
        /*02f8*/ 	.word	0x00000080
        /*02fc*/ 	.short	0x0100
        /*02fe*/ 	.byte	0x05
	.zero		1


	//   ....[33]....
        /*0300*/ 	.word	0x000007e0
        /*0304*/ 	.word	0x000000ff
        /*0308*/ 	.word	0x00000150
        /*030c*/ 	.short	0x0100
        /*030e*/ 	.byte	0x05
	.zero		1


	//   ....[34]....
        /*0310*/ 	.word	0x000007f0
        /*0314*/ 	.word	0x000000ff
        /*0318*/ 	.word	0x00000088
        /*031c*/ 	.short	0x0100
        /*031e*/ 	.byte	0x05
	.zero		1


	//   ....[35]....
        /*0320*/ 	.word	0x00000800
        /*0324*/ 	.word	0x000000ff
        /*0328*/ 	.word	0x00000158
        /*032c*/ 	.short	0x0100
        /*032e*/ 	.byte	0x05
	.zero		1


	//   ....[36]....
        /*0330*/ 	.word	0x00000810
        /*0334*/ 	.word	0x000000ff
        /*0338*/ 	.word	0x00000090
        /*033c*/ 	.short	0x0100
        /*033e*/ 	.byte	0x05
	.zero		1


	//   ....[37]....
        /*0340*/ 	.word	0x00000820
        /*0344*/ 	.word	0x000000ff
        /*0348*/ 	.word	0x00000160
        /*034c*/ 	.short	0x0100
        /*034e*/ 	.byte	0x05
	.zero		1


	//   ....[38]....
        /*0350*/ 	.word	0x00000830
        /*0354*/ 	.word	0x000000ff
        /*0358*/ 	.word	0x00000098
        /*035c*/ 	.short	0x0100
        /*035e*/ 	.byte	0x05
	.zero		1


	//   ....[39]....
        /*0360*/ 	.word	0x00000840
        /*0364*/ 	.word	0x000000ff
        /*0368*/ 	.word	0x00000168
        /*036c*/ 	.short	0x0100
        /*036e*/ 	.byte	0x05
	.zero		1


	//   ....[40]....
        /*0370*/ 	.word	0x00000850
        /*0374*/ 	.word	0x000000ff
        /*0378*/ 	.word	0x000000a0
        /*037c*/ 	.short	0x0100
        /*037e*/ 	.byte	0x05
	.zero		1


	//   ....[41]....
        /*0380*/ 	.word	0x00000860
        /*0384*/ 	.word	0x000000ff
        /*0388*/ 	.word	0x00000170
        /*038c*/ 	.short	0x0100
        /*038e*/ 	.byte	0x05
	.zero		1


	//   ....[42]....
        /*0390*/ 	.word	0x00000870
        /*0394*/ 	.word	0x000000ff
        /*0398*/ 	.word	0x000000a8
        /*039c*/ 	.short	0x0100
        /*039e*/ 	.byte	0x05
	.zero		1


	//   ....[43]....
        /*03a0*/ 	.word	0x00000880
        /*03a4*/ 	.word	0x000000ff
        /*03a8*/ 	.word	0x00000178
        /*03ac*/ 	.short	0x0100
        /*03ae*/ 	.byte	0x05
	.zero		1


	//   ....[44]....
        /*03b0*/ 	.word	0x00000890
        /*03b4*/ 	.word	0x000000ff
        /*03b8*/ 	.word	0x000000b0
        /*03bc*/ 	.short	0x0100
        /*03be*/ 	.byte	0x05
	.zero		1


	//   ....[45]....
        /*03c0*/ 	.word	0x000008a0
        /*03c4*/ 	.word	0x000000ff
        /*03c8*/ 	.word	0x00000180
        /*03cc*/ 	.short	0x0100
        /*03ce*/ 	.byte	0x05
	.zero		1


	//   ....[46]....
        /*03d0*/ 	.word	0x000008b0
        /*03d4*/ 	.word	0x000000ff
        /*03d8*/ 	.word	0x000000b8
        /*03dc*/ 	.short	0x0100
        /*03de*/ 	.byte	0x05
	.zero		1


	//   ....[47]....
        /*03e0*/ 	.word	0x000008c0
        /*03e4*/ 	.word	0x000000ff
        /*03e8*/ 	.word	0x00000188
        /*03ec*/ 	.short	0x0100
        /*03ee*/ 	.byte	0x05
	.zero		1


	//   ....[48]....
        /*03f0*/ 	.word	0x000008d0
        /*03f4*/ 	.word	0x000000ff
        /*03f8*/ 	.word	0x000000c0
        /*03fc*/ 	.short	0x0100
        /*03fe*/ 	.byte	0x05
	.zero		1


	//   ....[49]....
        /*0400*/ 	.word	0x000008e0
        /*0404*/ 	.word	0x000000ff
        /*0408*/ 	.word	0x00000190
        /*040c*/ 	.short	0x0100
        /*040e*/ 	.byte	0x05
	.zero		1


	//   ....[50]....
        /*0410*/ 	.word	0x000008f0
        /*0414*/ 	.word	0x000000ff
        /*0418*/ 	.word	0x000000c8
        /*041c*/ 	.short	0x0100
        /*041e*/ 	.byte	0x05
	.zero		1


	//   ....[51]....
        /*0420*/ 	.word	0x00000900
        /*0424*/ 	.word	0x000000ff
        /*0428*/ 	.word	0x00000198
        /*042c*/ 	.short	0x0100
        /*042e*/ 	.byte	0x05
	.zero		1


	//   ....[52]....
        /*0430*/ 	.word	0x00000a40
        /*0434*/ 	.word	0x000000ff
        /*0438*/ 	.word	0x000001a0
        /*043c*/ 	.short	0x0100
        /*043e*/ 	.byte	0x07
	.zero		1


	//   ....[53]....
        /*0440*/ 	.word	0x00000a50
        /*0444*/ 	.word	0x000000ff
        /*0448*/ 	.word	0x000001b8
        /*044c*/ 	.short	0x0100
        /*044e*/ 	.byte	0x07
	.zero		1


	//   ....[54]....
        /*0450*/ 	.word	0x00000a60
        /*0454*/ 	.word	0x000000ff
        /*0458*/ 	.word	0x000001a8
        /*045c*/ 	.short	0x0100
        /*045e*/ 	.byte	0x07
	.zero		1


	//   ....[55]....
        /*0460*/ 	.word	0x00000a70
        /*0464*/ 	.word	0x000000ff
        /*0468*/ 	.word	0x000001c0
        /*046c*/ 	.short	0x0100
        /*046e*/ 	.byte	0x07
	.zero		1


	//   ....[56]....
        /*0470*/ 	.word	0x00000a80
        /*0474*/ 	.word	0x000000ff
        /*0478*/ 	.word	0x000001b0
        /*047c*/ 	.short	0x0100
        /*047e*/ 	.byte	0x07
	.zero		1


	//   ....[57]....
        /*0480*/ 	.word	0x00000a90
        /*0484*/ 	.word	0x000000ff
        /*0488*/ 	.word	0x000001c8
        /*048c*/ 	.short	0x0100
        /*048e*/ 	.byte	0x07
	.zero		1


	//   ....[58]....
        /*0490*/ 	.word	0x00000b80
        /*0494*/ 	.word	0x000000ff
        /*0498*/ 	.word	0x000001d0
        /*049c*/ 	.short	0x0100
        /*049e*/ 	.byte	0x05
	.zero		1


	//   ....[59]....
        /*04a0*/ 	.word	0x00000b90
        /*04a4*/ 	.word	0x000000ff
        /*04a8*/ 	.word	0x000001d8
        /*04ac*/ 	.short	0x0100
        /*04ae*/ 	.byte	0x05
	.zero		1


	//   ....[60]....
        /*04b0*/ 	.word	0x00000cd0
        /*04b4*/ 	.word	0x000000ff
        /*04b8*/ 	.word	0x000001e0
        /*04bc*/ 	.short	0x0100
        /*04be*/ 	.byte	0x05
	.zero		1


	//   ....[61]....
        /*04c0*/ 	.word	0x00000ce0
        /*04c4*/ 	.word	0x000000ff
        /*04c8*/ 	.word	0x000001f0
        /*04cc*/ 	.short	0x0100
        /*04ce*/ 	.byte	0x05
	.zero		1


	//   ....[62]....
        /*04d0*/ 	.word	0x00000cf0
        /*04d4*/ 	.word	0x000000ff
        /*04d8*/ 	.word	0x000001e8
        /*04dc*/ 	.short	0x0100
        /*04de*/ 	.byte	0x05
	.zero		1


	//   ....[63]....
        /*04e0*/ 	.word	0x00000d00
        /*04e4*/ 	.word	0x000000ff
        /*04e8*/ 	.word	0x000001f8
        /*04ec*/ 	.short	0x0100
        /*04ee*/ 	.byte	0x05
	.zero		1


	//   ....[64]....
        /*04f0*/ 	.word	0x00000e30
        /*04f4*/ 	.word	0x000000ff
        /*04f8*/ 	.word	0x00000200
        /*04fc*/ 	.short	0x0100
        /*04fe*/ 	.byte	0x07
	.zero		1


	//   ....[65]....
        /*0500*/ 	.word	0x00000e40
        /*0504*/ 	.word	0x000000ff
        /*0508*/ 	.word	0x00000220
        /*050c*/ 	.short	0x0100
        /*050e*/ 	.byte	0x07
	.zero		1


	//   ....[66]....
        /*0510*/ 	.word	0x00000e50
        /*0514*/ 	.word	0x000000ff
        /*0518*/ 	.word	0x00000208
        /*051c*/ 	.short	0x0100
        /*051e*/ 	.byte	0x07
	.zero		1


	//   ....[67]....
        /*0520*/ 	.word	0x00000e60
        /*0524*/ 	.word	0x000000ff
        /*0528*/ 	.word	0x00000228
        /*052c*/ 	.short	0x0100
        /*052e*/ 	.byte	0x07
	.zero		1


	//   ....[68]....
        /*0530*/ 	.word	0x00000e70
        /*0534*/ 	.word	0x000000ff
        /*0538*/ 	.word	0x00000210
        /*053c*/ 	.short	0x0100
        /*053e*/ 	.byte	0x07
	.zero		1


	//   ....[69]....
        /*0540*/ 	.word	0x00000e80
        /*0544*/ 	.word	0x000000ff
        /*0548*/ 	.word	0x00000230
        /*054c*/ 	.short	0x0100
        /*054e*/ 	.byte	0x07
	.zero		1


	//   ....[70]....
        /*0550*/ 	.word	0x00000e90
        /*0554*/ 	.word	0x000000ff
        /*0558*/ 	.word	0x00000218
        /*055c*/ 	.short	0x0100
        /*055e*/ 	.byte	0x07
	.zero		1


	//   ....[71]....
        /*0560*/ 	.word	0x00000ea0
        /*0564*/ 	.word	0x000000ff
        /*0568*/ 	.word	0x00000238
        /*056c*/ 	.short	0x0100
        /*056e*/ 	.byte	0x07
	.zero		1


	//   ....[72]....
        /*0570*/ 	.word	0x00000f90
        /*0574*/ 	.word	0x000000ff
        /*0578*/ 	.word	0x00000240
        /*057c*/ 	.short	0x0100
        /*057e*/ 	.byte	0x05
	.zero		1


	//   ....[73]....
        /*0580*/ 	.word	0x00000fa0
        /*0584*/ 	.word	0x000000ff
        /*0588*/ 	.word	0x00000250
        /*058c*/ 	.short	0x0100
        /*058e*/ 	.byte	0x05
	.zero		1


	//   ....[74]....
        /*0590*/ 	.word	0x00000fb0
        /*0594*/ 	.word	0x000000ff
        /*0598*/ 	.word	0x00000248
        /*059c*/ 	.short	0x0100
        /*059e*/ 	.byte	0x05
	.zero		1


	//   ....[75]....
        /*05a0*/ 	.word	0x00000fc0
        /*05a4*/ 	.word	0x000000ff
        /*05a8*/ 	.word	0x00000258
        /*05ac*/ 	.short	0x0100
        /*05ae*/ 	.byte	0x05
	.zero		1


	//   ....[76]....
        /*05b0*/ 	.word	0x00001890
        /*05b4*/ 	.word	0x00000002
        /*05b8*/ 	.word	0x00000250
        /*05bc*/ 	.short	0x010a
        /*05be*/ 	.byte	0xff
	.zero		1


	//   ....[77]....
        /*05c0*/ 	.word	0x000018c0
        /*05c4*/ 	.word	0x00000002
        /*05c8*/ 	.word	0x00000240
        /*05cc*/ 	.short	0x0101
        /*05ce*/ 	.byte	0xff
	.zero		1


	//   ....[78]....
        /*05d0*/ 	.word	0x00001990
        /*05d4*/ 	.word	0x000000ff
        /*05d8*/ 	.word	0x000000d0
        /*05dc*/ 	.short	0x010a
        /*05de*/ 	.byte	0x08
	.zero		1


	//   ....[79]....
        /*05e0*/ 	.word	0x00001a30
        /*05e4*/ 	.word	0x000000ff
        /*05e8*/ 	.word	0x000000d0
        /*05ec*/ 	.short	0x010a
        /*05ee*/ 	.byte	0x21
	.zero		1


	//   ....[80]....
        /*05f0*/ 	.word	0x00001b90
        /*05f4*/ 	.word	0x000000ff
        /*05f8*/ 	.word	0x000000d0
        /*05fc*/ 	.short	0x010a
        /*05fe*/ 	.byte	0x08
	.zero		1


	//   ....[81]....
        /*0600*/ 	.word	0x00001c80
        /*0604*/ 	.word	0x000000ff
        /*0608*/ 	.word	0x000001d8
        /*060c*/ 	.short	0x0101
        /*060e*/ 	.byte	0x04
	.zero		1


	//   ....[82]....
        /*0610*/ 	.word	0x00001ca0
        /*0614*/ 	.word	0x000000ff
        /*0618*/ 	.word	0x000000d0
        /*061c*/ 	.short	0x010a
        /*061e*/ 	.byte	0x08
	.zero		1


	//   ....[83]....
        /*0620*/ 	.word	0x00001d20
        /*0624*/ 	.word	0x000000ff
        /*0628*/ 	.word	0x000000d0
        /*062c*/ 	.short	0x010a
        /*062e*/ 	.byte	0x11
	.zero		1


	//   ....[84]....
        /*0630*/ 	.word	0x00001e80
        /*0634*/ 	.word	0x000000ff
        /*0638*/ 	.word	0x000000d0
        /*063c*/ 	.short	0x010a
        /*063e*/ 	.byte	0x08
	.zero		1


	//   ....[85]....
        /*0640*/ 	.word	0x00001fa0
        /*0644*/ 	.word	0x00000002
        /*0648*/ 	.word	0x000001e0
        /*064c*/ 	.short	0x010a
        /*064e*/ 	.byte	0xff
	.zero		1


	//   ....[86]....
        /*0650*/ 	.word	0x00002060
        /*0654*/ 	.word	0x00000002
        /*0658*/ 	.word	0x00000000
        /*065c*/ 	.short	0x0101
        /*065e*/ 	.byte	0xff
	.zero		1


	//   ....[87]....
        /*0660*/ 	.word	0x000025c0
        /*0664*/ 	.word	0x000000ff
        /*0668*/ 	.word	0x00000000
        /*066c*/ 	.short	0x010a
        /*066e*/ 	.byte	0x05
	.zero		1


	//   ....[88]....
        /*0670*/ 	.word	0x00002650
        /*0674*/ 	.word	0x000000ff
        /*0678*/ 	.word	0x00000000
        /*067c*/ 	.short	0x010a
        /*067e*/ 	.byte	0x05
	.zero		1


	//   ....[89]....
        /*0680*/ 	.word	0x000026e0
        /*0684*/ 	.word	0x000000ff
        /*0688*/ 	.word	0x00000000
        /*068c*/ 	.short	0x010a
        /*068e*/ 	.byte	0x05
	.zero		1


	//   ....[90]....
        /*0690*/ 	.word	0x00002770
        /*0694*/ 	.word	0x000000ff
        /*0698*/ 	.word	0x00000000
        /*069c*/ 	.short	0x010a
        /*069e*/ 	.byte	0x05
	.zero		1


	//   ....[91]....
        /*06a0*/ 	.word	0x00002800
        /*06a4*/ 	.word	0x000000ff
        /*06a8*/ 	.word	0x00000000
        /*06ac*/ 	.short	0x010a
        /*06ae*/ 	.byte	0x05
	.zero		1


	//   ....[92]....
        /*06b0*/ 	.word	0x00002890
        /*06b4*/ 	.word	0x000000ff
        /*06b8*/ 	.word	0x00000000
        /*06bc*/ 	.short	0x010a
        /*06be*/ 	.byte	0x05
	.zero		1


	//   ....[93]....
        /*06c0*/ 	.word	0x00002920
        /*06c4*/ 	.word	0x000000ff
        /*06c8*/ 	.word	0x00000000
        /*06cc*/ 	.short	0x010a
        /*06ce*/ 	.byte	0x05
	.zero		1


	//   ....[94]....
        /*06d0*/ 	.word	0x000029b0
        /*06d4*/ 	.word	0x000000ff
        /*06d8*/ 	.word	0x00000000
        /*06dc*/ 	.short	0x010a
        /*06de*/ 	.byte	0x05
	.zero		1


	//   ....[95]....
        /*06e0*/ 	.word	0x00002a40
        /*06e4*/ 	.word	0x000000ff
        /*06e8*/ 	.word	0x00000000
        /*06ec*/ 	.short	0x010a
        /*06ee*/ 	.byte	0x05
	.zero		1


	//   ....[96]....
        /*06f0*/ 	.word	0x00002ad0
        /*06f4*/ 	.word	0x000000ff
        /*06f8*/ 	.word	0x00000000
        /*06fc*/ 	.short	0x010a
        /*06fe*/ 	.byte	0x05
	.zero		1


	//   ....[97]....
        /*0700*/ 	.word	0x00002b60
        /*0704*/ 	.word	0x000000ff
        /*0708*/ 	.word	0x00000000
        /*070c*/ 	.short	0x010a
        /*070e*/ 	.byte	0x05
	.zero		1


	//   ....[98]....
        /*0710*/ 	.word	0x00002bf0
        /*0714*/ 	.word	0x000000ff
        /*0718*/ 	.word	0x00000000
        /*071c*/ 	.short	0x010a
        /*071e*/ 	.byte	0x05
	.zero		1


	//   ....[99]....
        /*0720*/ 	.word	0x00002c80
        /*0724*/ 	.word	0x000000ff
        /*0728*/ 	.word	0x00000000
        /*072c*/ 	.short	0x010a
        /*072e*/ 	.byte	0x05
	.zero		1


	//   ....[100]....
        /*0730*/ 	.word	0x00002d10
        /*0734*/ 	.word	0x000000ff
        /*0738*/ 	.word	0x00000000
        /*073c*/ 	.short	0x010a
        /*073e*/ 	.byte	0x05
	.zero		1


	//   ....[101]....
        /*0740*/ 	.word	0x00002da0
        /*0744*/ 	.word	0x000000ff
        /*0748*/ 	.word	0x00000000
        /*074c*/ 	.short	0x010a
        /*074e*/ 	.byte	0x05
	.zero		1


	//   ....[102]....
        /*0750*/ 	.word	0x00002e30
        /*0754*/ 	.word	0x000000ff
        /*0758*/ 	.word	0x00000000
        /*075c*/ 	.short	0x010a
        /*075e*/ 	.byte	0x05
	.zero		1


	//   ....[103]....
        /*0760*/ 	.word	0x00002ec0
        /*0764*/ 	.word	0x000000ff
        /*0768*/ 	.word	0x00000000
        /*076c*/ 	.short	0x010a
        /*076e*/ 	.byte	0x05
	.zero		1


	//   ....[104]....
        /*0770*/ 	.word	0x00002f50
        /*0774*/ 	.word	0x000000ff
        /*0778*/ 	.word	0x00000000
        /*077c*/ 	.short	0x010a
        /*077e*/ 	.byte	0x05
	.zero		1


	//   ....[105]....
        /*0780*/ 	.word	0x00002fe0
        /*0784*/ 	.word	0x000000ff
        /*0788*/ 	.word	0x00000000
        /*078c*/ 	.short	0x010a
        /*078e*/ 	.byte	0x05
	.zero		1


	//   ....[106]....
        /*0790*/ 	.word	0x00003070
        /*0794*/ 	.word	0x000000ff
        /*0798*/ 	.word	0x00000000
        /*079c*/ 	.short	0x010a
        /*079e*/ 	.byte	0x05
	.zero		1


	//   ....[107]....
        /*07a0*/ 	.word	0x00003100
        /*07a4*/ 	.word	0x000000ff
        /*07a8*/ 	.word	0x00000000
        /*07ac*/ 	.short	0x010a
        /*07ae*/ 	.byte	0x05
	.zero		1


	//   ....[108]....
        /*07b0*/ 	.word	0x00003190
        /*07b4*/ 	.word	0x000000ff
        /*07b8*/ 	.word	0x00000000
        /*07bc*/ 	.short	0x010a
        /*07be*/ 	.byte	0x05
	.zero		1


	//   ....[109]....
        /*07c0*/ 	.word	0x00003220
        /*07c4*/ 	.word	0x000000ff
        /*07c8*/ 	.word	0x00000000
        /*07cc*/ 	.short	0x010a
        /*07ce*/ 	.byte	0x05
	.zero		1


	//   ....[110]....
        /*07d0*/ 	.word	0x000032b0
        /*07d4*/ 	.word	0x000000ff
        /*07d8*/ 	.word	0x00000000
        /*07dc*/ 	.short	0x010a
        /*07de*/ 	.byte	0x05
	.zero		1


	//   ....[111]....
        /*07e0*/ 	.word	0x00003340
        /*07e4*/ 	.word	0x000000ff
        /*07e8*/ 	.word	0x00000000
        /*07ec*/ 	.short	0x010a
        /*07ee*/ 	.byte	0x05
	.zero		1


	//   ....[112]....
        /*07f0*/ 	.word	0x000033e0
        /*07f4*/ 	.word	0x00000000
        /*07f8*/ 	.word	0x00000000
        /*07fc*/ 	.short	0x010a
        /*07fe*/ 	.byte	0xff
	.zero		1


	//   ....[113]....
        /*0800*/ 	.word	0x00003500
        /*0804*/ 	.word	0x00000000
        /*0808*/ 	.word	0x00000240
        /*080c*/ 	.short	0x010a
        /*080e*/ 	.byte	0xff
	.zero		1


	//   ....[114]....
        /*0810*/ 	.word	0x00003570
        /*0814*/ 	.word	0x00000000
        /*0818*/ 	.word	0x00000000
        /*081c*/ 	.short	0x0101
        /*081e*/ 	.byte	0xff
	.zero		1


	//   ....[115]....
        /*0820*/ 	.word	0x00003590
        /*0824*/ 	.word	0x000000ff
        /*0828*/ 	.word	0x000001f0
        /*082c*/ 	.short	0x010a
        /*082e*/ 	.byte	0x05
	.zero		1


	//   ....[116]....
        /*0830*/ 	.word	0x000036b0
        /*0834*/ 	.word	0x00000000
        /*0838*/ 	.word	0x000001e0
        /*083c*/ 	.short	0x010a
        /*083e*/ 	.byte	0xff
	.zero		1


	//   ....[117]....
        /*0840*/ 	.word	0x000037b0
        /*0844*/ 	.word	0x00000000
        /*0848*/ 	.word	0x00000000
        /*084c*/ 	.short	0x0101
        /*084e*/ 	.byte	0xff
	.zero		1


	//   ....[118]....
        /*0850*/ 	.word	0x00003840
        /*0854*/ 	.word	0x000000ff
        /*0858*/ 	.word	0x000001f0
        /*085c*/ 	.short	0x0106
        /*085e*/ 	.byte	0x05
	.zero		1


	//   ....[119]....
        /*0860*/ 	.word	0x00003860
        /*0864*/ 	.word	0x000000ff
        /*0868*/ 	.word	0x000001f0
        /*086c*/ 	.short	0x010a
        /*086e*/ 	.byte	0x05
	.zero		1


	//   ....[120]....
        /*0870*/ 	.word	0x000038f0
        /*0874*/ 	.word	0x000000ff
        /*0878*/ 	.word	0x000001f0
        /*087c*/ 	.short	0x0106
        /*087e*/ 	.byte	0x04
	.zero		1


	//   ....[121]....
        /*0880*/ 	.word	0x00003930
        /*0884*/ 	.word	0x00000000
        /*0888*/ 	.word	0x000001f0
        /*088c*/ 	.short	0x010a
        /*088e*/ 	.byte	0xff
	.zero		1


	//   ....[122]....
        /*0890*/ 	.word	0x00003e20
        /*0894*/ 	.word	0x00000000
        /*0898*/ 	.word	0x000001e0
        /*089c*/ 	.short	0x010a
        /*089e*/ 	.byte	0xff
	.zero		1


	//   ....[123]....
        /*08a0*/ 	.word	0x00003f20
        /*08a4*/ 	.word	0x00000003
        /*08a8*/ 	.word	0x00000000
        /*08ac*/ 	.short	0x0101
        /*08ae*/ 	.byte	0xff
	.zero		1


	//   ....[124]....
        /*08b0*/ 	.word	0x00003f30
        /*08b4*/ 	.word	0x000000ff
        /*08b8*/ 	.word	0x00000000
        /*08bc*/ 	.short	0x010a
        /*08be*/ 	.byte	0x04
	.zero		1


	//   ....[125]....
        /*08c0*/ 	.word	0x00003fb0
        /*08c4*/ 	.word	0x000000ff
        /*08c8*/ 	.word	0x00000220
        /*08cc*/ 	.short	0x010a
        /*08ce*/ 	.byte	0x08
	.zero		1


	//   ....[126]....
        /*08d0*/ 	.word	0x00004090
        /*08d4*/ 	.word	0x000000ff
        /*08d8*/ 	.word	0x00000000
        /*08dc*/ 	.short	0x010a
        /*08de*/ 	.byte	0x07
	.zero		1


	//   ....[127]....
        /*08e0*/ 	.word	0x000041d0
        /*08e4*/ 	.word	0x000000ff
        /*08e8*/ 	.word	0x00000000
        /*08ec*/ 	.short	0x010a
        /*08ee*/ 	.byte	0x04
	.zero		1


	//   ....[128]....
        /*08f0*/ 	.word	0x000043c0
        /*08f4*/ 	.word	0x000000ff
        /*08f8*/ 	.word	0x00000000
        /*08fc*/ 	.short	0x010a
        /*08fe*/ 	.byte	0x05
	.zero		1


	//   ....[129]....
        /*0900*/ 	.word	0x00004450
        /*0904*/ 	.word	0x000000ff
        /*0908*/ 	.word	0x00000000
        /*090c*/ 	.short	0x010a
        /*090e*/ 	.byte	0x05
	.zero		1


	//   ....[130]....
        /*0910*/ 	.word	0x000044e0
        /*0914*/ 	.word	0x000000ff
        /*0918*/ 	.word	0x00000000
        /*091c*/ 	.short	0x010a
        /*091e*/ 	.byte	0x05
	.zero		1


	//   ....[131]....
        /*0920*/ 	.word	0x00004570
        /*0924*/ 	.word	0x000000ff
        /*0928*/ 	.word	0x00000000
        /*092c*/ 	.short	0x010a
        /*092e*/ 	.byte	0x07
	.zero		1


	//   ....[132]....
        /*0930*/ 	.word	0x000049a0
        /*0934*/ 	.word	0x00000000
        /*0938*/ 	.word	0x000001e0
        /*093c*/ 	.short	0x010a
        /*093e*/ 	.byte	0xff
	.zero		1


	//   ....[133]....
        /*0940*/ 	.word	0x00004a60
        /*0944*/ 	.word	0x00000000
        /*0948*/ 	.word	0x00000000
        /*094c*/ 	.short	0x0101
        /*094e*/ 	.byte	0xff
	.zero		1


	//   ....[134]....
        /*0950*/ 	.word	0x00004d80
        /*0954*/ 	.word	0x000000ff
        /*0958*/ 	.word	0x000001d8
        /*095c*/ 	.short	0x010a
        /*095e*/ 	.byte	0x07
	.zero		1


	//   ....[135]....
        /*0960*/ 	.word	0x00004fa0
        /*0964*/ 	.word	0x000000ff
        /*0968*/ 	.word	0x000001b8
        /*096c*/ 	.short	0x010a
        /*096e*/ 	.byte	0x0f
	.zero		1


	//   ....[136]....
        /*0970*/ 	.word	0x000051a0
        /*0974*/ 	.word	0x000000ff
        /*0978*/ 	.word	0x000001a0
        /*097c*/ 	.short	0x010b
        /*097e*/ 	.byte	0x0f
	.zero		1


	//   ....[137]....
        /*0980*/ 	.word	0x000051f0
        /*0984*/ 	.word	0x000000ff
        /*0988*/ 	.word	0x00000000
        /*098c*/ 	.short	0x0101
        /*098e*/ 	.byte	0x10
	.zero		1


	//   ....[138]....
        /*0990*/ 	.word	0x00005230
        /*0994*/ 	.word	0x000000ff
        /*0998*/ 	.word	0x000001b8
        /*099c*/ 	.short	0x010a
        /*099e*/ 	.byte	0x0d
	.zero		1


	//   ....[139]....
        /*09a0*/ 	.word	0x00005470
        /*09a4*/ 	.word	0x000000ff
        /*09a8*/ 	.word	0x000001a0
        /*09ac*/ 	.short	0x010b
        /*09ae*/ 	.byte	0x0d
	.zero		1


	//   ....[140]....
        /*09b0*/ 	.word	0x000054e0
        /*09b4*/ 	.word	0x000000ff
        /*09b8*/ 	.word	0x00000000
        /*09bc*/ 	.short	0x0101
        /*09be*/ 	.byte	0x0f
	.zero		1


	//   ....[141]....
        /*09c0*/ 	.word	0x00005530
        /*09c4*/ 	.word	0x000000ff
        /*09c8*/ 	.word	0x00000000
        /*09cc*/ 	.short	0x010a
        /*09ce*/ 	.byte	0x04
	.zero		1


	//   ....[142]....
        /*09d0*/ 	.word	0x000055c0
        /*09d4*/ 	.word	0x000000ff
        /*09d8*/ 	.word	0x00000000
        /*09dc*/ 	.short	0x010a
        /*09de*/ 	.byte	0x04
	.zero		1


	//   ....[143]....
        /*09e0*/ 	.word	0x00005660
        /*09e4*/ 	.word	0x00000000
        /*09e8*/ 	.word	0x00000000
        /*09ec*/ 	.short	0x010a
        /*09ee*/ 	.byte	0xff
	.zero		1


	//   ....[144]....
        /*09f0*/ 	.word	0x000059d0
        /*09f4*/ 	.word	0x00000000
        /*09f8*/ 	.word	0x000001e0
        /*09fc*/ 	.short	0x010a
        /*09fe*/ 	.byte	0xff
	.zero		1


	//   ....[145]....
        /*0a00*/ 	.word	0x00005ae0
        /*0a04*/ 	.word	0x00000000
        /*0a08*/ 	.word	0x00000000
        /*0a0c*/ 	.short	0x0101
        /*0a0e*/ 	.byte	0xff
	.zero		1


	//   ....[146]....
        /*0a10*/ 	.word	0x000064f0
        /*0a14*/ 	.word	0x00000002
        /*0a18*/ 	.word	0x000001a0
        /*0a1c*/ 	.short	0x010a
        /*0a1e*/ 	.byte	0xff
	.zero		1


	//   ....[147]....
        /*0a20*/ 	.word	0x00006530
        /*0a24*/ 	.word	0x0000002c
        /*0a28*/ 	.word	0x00000200
        /*0a2c*/ 	.short	0x010a
        /*0a2e*/ 	.byte	0xff
	.zero		1


	//   ....[148]....
        /*0a30*/ 	.word	0x00006620
        /*0a34*/ 	.word	0x00000002
        /*0a38*/ 	.word	0x000001a0
        /*0a3c*/ 	.short	0x010a
        /*0a3e*/ 	.byte	0xff
	.zero		1


	//   ....[149]....
        /*0a40*/ 	.word	0x000067b0
        /*0a44*/ 	.word	0x0000002c
        /*0a48*/ 	.word	0x00000200
        /*0a4c*/ 	.short	0x010a
        /*0a4e*/ 	.byte	0xff
	.zero		1


	//   ....[150]....
        /*0a50*/ 	.word	0x00006f70
        /*0a54*/ 	.word	0x00000000
        /*0a58*/ 	.word	0x00000000
        /*0a5c*/ 	.short	0x0101
        /*0a5e*/ 	.byte	0xff
	.zero		1


	//   ....[151]....
        /*0a60*/ 	.word	0x00006f80
        /*0a64*/ 	.word	0x00000002
        /*0a68*/ 	.word	0x000001a0
        /*0a6c*/ 	.short	0x010a
        /*0a6e*/ 	.byte	0xff
	.zero		1


	//   ....[152]....
        /*0a70*/ 	.word	0x00007040
        /*0a74*/ 	.word	0x00000002
        /*0a78*/ 	.word	0x000001a0
        /*0a7c*/ 	.short	0x010a
        /*0a7e*/ 	.byte	0xff
	.zero		1


	//   ....[153]....
        /*0a80*/ 	.word	0x00007370
        /*0a84*/ 	.word	0x000000ff
        /*0a88*/ 	.word	0x00000000
        /*0a8c*/ 	.short	0x0101
        /*0a8e*/ 	.byte	0x05
	.zero		1


	//   ....[154]....
        /*0a90*/ 	.word	0x00007930
        /*0a94*/ 	.word	0x00000000
        /*0a98*/ 	.word	0x00000000
        /*0a9c*/ 	.short	0x0101
        /*0a9e*/ 	.byte	0xff
	.zero		1


	//   ....[155]....
        /*0aa0*/ 	.word	0x00007ba0
        /*0aa4*/ 	.word	0x000000ff
        /*0aa8*/ 	.word	0x00000000
        /*0aac*/ 	.short	0x0101
        /*0aae*/ 	.byte	0x04
	.zero		1


	//   ....[156]....
        /*0ab0*/ 	.word	0x00007bc0
        /*0ab4*/ 	.word	0x00000002
        /*0ab8*/ 	.word	0x00000250
        /*0abc*/ 	.short	0x010a
        /*0abe*/ 	.byte	0xff
	.zero		1


	//   ....[157]....
        /*0ac0*/ 	.word	0x00007c20
        /*0ac4*/ 	.word	0x00000002
        /*0ac8*/ 	.word	0x000000d0
        /*0acc*/ 	.short	0x010a
        /*0ace*/ 	.byte	0xff
	.zero		1


	//   ....[158]....
        /*0ad0*/ 	.word	0x00007c80
        /*0ad4*/ 	.word	0x00000002
        /*0ad8*/ 	.word	0x000000d0
        /*0adc*/ 	.short	0x010a
        /*0ade*/ 	.byte	0xff
	.zero		1


	//   ....[159]....
        /*0ae0*/ 	.word	0x00007cd0
        /*0ae4*/ 	.word	0x00000002
        /*0ae8*/ 	.word	0x000001e0
        /*0aec*/ 	.short	0x010a
        /*0aee*/ 	.byte	0xff
	.zero		1


	//   ....[160]....
        /*0af0*/ 	.word	0x00007d30
        /*0af4*/ 	.word	0x00000000
        /*0af8*/ 	.word	0x00000000
        /*0afc*/ 	.short	0x010a
        /*0afe*/ 	.byte	0xff
	.zero		1


	//   ....[161]....
        /*0b00*/ 	.word	0x00007d90
        /*0b04*/ 	.word	0x00000000
        /*0b08*/ 	.word	0x00000000
        /*0b0c*/ 	.short	0x010a
        /*0b0e*/ 	.byte	0xff
	.zero		1


	//   ....[162]....
        /*0b10*/ 	.word	0x00007df0
        /*0b14*/ 	.word	0x00000000
        /*0b18*/ 	.word	0x00000000
        /*0b1c*/ 	.short	0x010a
        /*0b1e*/ 	.byte	0xff
	.zero		1


	//   ....[163]....
        /*0b20*/ 	.word	0x00007e50
        /*0b24*/ 	.word	0x00000000
        /*0b28*/ 	.word	0x00000000
        /*0b2c*/ 	.short	0x010a
        /*0b2e*/ 	.byte	0xff
	.zero		1


	//   ....[164]....
        /*0b30*/ 	.word	0x00007eb0
        /*0b34*/ 	.word	0x00000000
        /*0b38*/ 	.word	0x00000000
        /*0b3c*/ 	.short	0x010a
        /*0b3e*/ 	.byte	0xff
	.zero		1


	//   ....[165]....
        /*0b40*/ 	.word	0x00007f10
        /*0b44*/ 	.word	0x00000000
        /*0b48*/ 	.word	0x00000000
        /*0b4c*/ 	.short	0x010a
        /*0b4e*/ 	.byte	0xff
	.zero		1


	//   ....[166]....
        /*0b50*/ 	.word	0x00007f70
        /*0b54*/ 	.word	0x00000000
        /*0b58*/ 	.word	0x00000000
        /*0b5c*/ 	.short	0x010a
        /*0b5e*/ 	.byte	0xff
	.zero		1


	//   ....[167]....
        /*0b60*/ 	.word	0x00007fd0
        /*0b64*/ 	.word	0x00000000
        /*0b68*/ 	.word	0x00000000
        /*0b6c*/ 	.short	0x010a
        /*0b6e*/ 	.byte	0xff
	.zero		1


	//   ....[168]....
        /*0b70*/ 	.word	0x00008030
        /*0b74*/ 	.word	0x00000000
        /*0b78*/ 	.word	0x00000000
        /*0b7c*/ 	.short	0x010a
        /*0b7e*/ 	.byte	0xff
	.zero		1


	//   ....[169]....
        /*0b80*/ 	.word	0x00008090
        /*0b84*/ 	.word	0x00000000
        /*0b88*/ 	.word	0x00000000
        /*0b8c*/ 	.short	0x010a
        /*0b8e*/ 	.byte	0xff
	.zero		1


	//   ....[170]....
        /*0b90*/ 	.word	0x000080f0
        /*0b94*/ 	.word	0x00000000
        /*0b98*/ 	.word	0x00000000
        /*0b9c*/ 	.short	0x010a
        /*0b9e*/ 	.byte	0xff
	.zero		1


	//   ....[171]....
        /*0ba0*/ 	.word	0x00008150
        /*0ba4*/ 	.word	0x00000000
        /*0ba8*/ 	.word	0x00000000
        /*0bac*/ 	.short	0x010a
        /*0bae*/ 	.byte	0xff
	.zero		1


	//   ....[172]....
        /*0bb0*/ 	.word	0x000081b0
        /*0bb4*/ 	.word	0x00000000
        /*0bb8*/ 	.word	0x00000000
        /*0bbc*/ 	.short	0x010a
        /*0bbe*/ 	.byte	0xff
	.zero		1


	//   ....[173]....
        /*0bc0*/ 	.word	0x00008210
        /*0bc4*/ 	.word	0x00000000
        /*0bc8*/ 	.word	0x00000000
        /*0bcc*/ 	.short	0x010a
        /*0bce*/ 	.byte	0xff
	.zero		1


	//   ....[174]....
        /*0bd0*/ 	.word	0x00008270
        /*0bd4*/ 	.word	0x00000000
        /*0bd8*/ 	.word	0x00000000
        /*0bdc*/ 	.short	0x010a
        /*0bde*/ 	.byte	0xff
	.zero		1


	//   ....[175]....
        /*0be0*/ 	.word	0x000082d0
        /*0be4*/ 	.word	0x00000000
        /*0be8*/ 	.word	0x00000000
        /*0bec*/ 	.short	0x010a
        /*0bee*/ 	.byte	0xff
	.zero		1


	//   ....[176]....
        /*0bf0*/ 	.word	0x00008330
        /*0bf4*/ 	.word	0x00000000
        /*0bf8*/ 	.word	0x00000000
        /*0bfc*/ 	.short	0x010a
        /*0bfe*/ 	.byte	0xff
	.zero		1


	//   ....[177]....
        /*0c00*/ 	.word	0x00008390
        /*0c04*/ 	.word	0x00000000
        /*0c08*/ 	.word	0x00000000
        /*0c0c*/ 	.short	0x010a
        /*0c0e*/ 	.byte	0xff
	.zero		1


	//   ....[178]....
        /*0c10*/ 	.word	0x000083f0
        /*0c14*/ 	.word	0x00000000
        /*0c18*/ 	.word	0x00000000
        /*0c1c*/ 	.short	0x010a
        /*0c1e*/ 	.byte	0xff
	.zero		1


	//   ....[179]....
        /*0c20*/ 	.word	0x00008450
        /*0c24*/ 	.word	0x00000000
        /*0c28*/ 	.word	0x00000000
        /*0c2c*/ 	.short	0x010a
        /*0c2e*/ 	.byte	0xff
	.zero		1


	//   ....[180]....
        /*0c30*/ 	.word	0x000084b0
        /*0c34*/ 	.word	0x00000000
        /*0c38*/ 	.word	0x00000000
        /*0c3c*/ 	.short	0x010a
        /*0c3e*/ 	.byte	0xff
	.zero		1


	//   ....[181]....
        /*0c40*/ 	.word	0x00008510
        /*0c44*/ 	.word	0x00000000
        /*0c48*/ 	.word	0x00000000
        /*0c4c*/ 	.short	0x010a
        /*0c4e*/ 	.byte	0xff
	.zero		1


	//   ....[182]....
        /*0c50*/ 	.word	0x00008570
        /*0c54*/ 	.word	0x00000000
        /*0c58*/ 	.word	0x00000000
        /*0c5c*/ 	.short	0x010a
        /*0c5e*/ 	.byte	0xff
	.zero		1


	//   ....[183]....
        /*0c60*/ 	.word	0x000085d0
        /*0c64*/ 	.word	0x00000000
        /*0c68*/ 	.word	0x00000000
        /*0c6c*/ 	.short	0x010a
        /*0c6e*/ 	.byte	0xff
	.zero		1


	//   ....[184]....
        /*0c70*/ 	.word	0x00008630
        /*0c74*/ 	.word	0x00000000
        /*0c78*/ 	.word	0x00000000
        /*0c7c*/ 	.short	0x010a
        /*0c7e*/ 	.byte	0xff
	.zero		1


	//   ....[185]....
        /*0c80*/ 	.word	0x00008680
        /*0c84*/ 	.word	0x00000000
        /*0c88*/ 	.word	0x00000240
        /*0c8c*/ 	.short	0x010a
        /*0c8e*/ 	.byte	0xff
	.zero		1


	//   ....[186]....
        /*0c90*/ 	.word	0x000086e0
        /*0c94*/ 	.word	0x00000000
        /*0c98*/ 	.word	0x000001f0
        /*0c9c*/ 	.short	0x010a
        /*0c9e*/ 	.byte	0xff
	.zero		1


	//   ....[187]....
        /*0ca0*/ 	.word	0x00008730
        /*0ca4*/ 	.word	0x00000000
        /*0ca8*/ 	.word	0x000001e0
        /*0cac*/ 	.short	0x010a
        /*0cae*/ 	.byte	0xff
	.zero		1


	//   ....[188]....
        /*0cb0*/ 	.word	0x00008790
        /*0cb4*/ 	.word	0x00000000
        /*0cb8*/ 	.word	0x000001f0
        /*0cbc*/ 	.short	0x010a
        /*0cbe*/ 	.byte	0xff
	.zero		1


	//   ....[189]....
        /*0cc0*/ 	.word	0x000087e0
        /*0cc4*/ 	.word	0x00000000
        /*0cc8*/ 	.word	0x000001e0
        /*0ccc*/ 	.short	0x010a
        /*0cce*/ 	.byte	0xff
	.zero		1


	//   ....[190]....
        /*0cd0*/ 	.word	0x00008840
        /*0cd4*/ 	.word	0x00000002
        /*0cd8*/ 	.word	0x00000220
        /*0cdc*/ 	.short	0x010a
        /*0cde*/ 	.byte	0xff
	.zero		1


	//   ....[191]....
        /*0ce0*/ 	.word	0x000088a0
        /*0ce4*/ 	.word	0x00000000
        /*0ce8*/ 	.word	0x00000000
        /*0cec*/ 	.short	0x010a
        /*0cee*/ 	.byte	0xff
	.zero		1


	//   ....[192]....
        /*0cf0*/ 	.word	0x00008900
        /*0cf4*/ 	.word	0x00000000
        /*0cf8*/ 	.word	0x00000000
        /*0cfc*/ 	.short	0x010a
        /*0cfe*/ 	.byte	0xff
	.zero		1


	//   ....[193]....
        /*0d00*/ 	.word	0x00008960
        /*0d04*/ 	.word	0x00000000
        /*0d08*/ 	.word	0x00000000
        /*0d0c*/ 	.short	0x010a
        /*0d0e*/ 	.byte	0xff
	.zero		1


	//   ....[194]....
        /*0d10*/ 	.word	0x000089c0
        /*0d14*/ 	.word	0x00000000
        /*0d18*/ 	.word	0x00000000
        /*0d1c*/ 	.short	0x010a
        /*0d1e*/ 	.byte	0xff
	.zero		1


	//   ....[195]....
        /*0d20*/ 	.word	0x00008a20
        /*0d24*/ 	.word	0x00000000
        /*0d28*/ 	.word	0x00000000
        /*0d2c*/ 	.short	0x010a
        /*0d2e*/ 	.byte	0xff
	.zero		1


	//   ....[196]....
        /*0d30*/ 	.word	0x00008a70
        /*0d34*/ 	.word	0x00000000
        /*0d38*/ 	.word	0x000001e0
        /*0d3c*/ 	.short	0x010a
        /*0d3e*/ 	.byte	0xff
	.zero		1


	//   ....[197]....
        /*0d40*/ 	.word	0x00008ad0
        /*0d44*/ 	.word	0x00000000
        /*0d48*/ 	.word	0x000001d8
        /*0d4c*/ 	.short	0x010a
        /*0d4e*/ 	.byte	0xff
	.zero		1


	//   ....[198]....
        /*0d50*/ 	.word	0x00008b30
        /*0d54*/ 	.word	0x00000000
        /*0d58*/ 	.word	0x000001b8
        /*0d5c*/ 	.short	0x010a
        /*0d5e*/ 	.byte	0xff
	.zero		1


	//   ....[199]....
        /*0d60*/ 	.word	0x00008b90
        /*0d64*/ 	.word	0x00000000
        /*0d68*/ 	.word	0x000001b8
        /*0d6c*/ 	.short	0x010a
        /*0d6e*/ 	.byte	0xff
	.zero		1


	//   ....[200]....
        /*0d70*/ 	.word	0x00008bf0
        /*0d74*/ 	.word	0x00000000
        /*0d78*/ 	.word	0x00000000
        /*0d7c*/ 	.short	0x010a
        /*0d7e*/ 	.byte	0xff
	.zero		1


	//   ....[201]....
        /*0d80*/ 	.word	0x00008c50
        /*0d84*/ 	.word	0x00000000
        /*0d88*/ 	.word	0x00000000
        /*0d8c*/ 	.short	0x010a
        /*0d8e*/ 	.byte	0xff
	.zero		1


	//   ....[202]....
        /*0d90*/ 	.word	0x00008ca0
        /*0d94*/ 	.word	0x00000000
        /*0d98*/ 	.word	0x000001e0
        /*0d9c*/ 	.short	0x010a
        /*0d9e*/ 	.byte	0xff
	.zero		1


	//   ....[203]....
        /*0da0*/ 	.word	0x00008cf0
        /*0da4*/ 	.word	0x00000002
        /*0da8*/ 	.word	0x000001a0
        /*0dac*/ 	.short	0x010a
        /*0dae*/ 	.byte	0xff
	.zero		1


	//   ....[204]....
        /*0db0*/ 	.word	0x00008d40
        /*0db4*/ 	.word	0x0000002c
        /*0db8*/ 	.word	0x00000200
        /*0dbc*/ 	.short	0x010a
        /*0dbe*/ 	.byte	0xff
	.zero		1


	//   ....[205]....
        /*0dc0*/ 	.word	0x00008d90
        /*0dc4*/ 	.word	0x00000002
        /*0dc8*/ 	.word	0x000001a0
        /*0dcc*/ 	.short	0x010a
        /*0dce*/ 	.byte	0xff
	.zero		1


	//----- nvinfo : EIATTR_NUM_MBARRIERS
	.align		4
.L_47:
        /*0dd0*/ 	.byte	0x03, 0x38
        /*0dd2*/ 	.short	0x004c


	//----- nvinfo : EIATTR_EXIT_INSTR_OFFSETS
	.align		4
        /*0dd4*/ 	.byte	0x04, 0x1c
        /*0dd6*/ 	.short	(.L_49 - .L_48)


	//   ....[0]....
.L_48:
        /*0dd8*/ 	.word	0x00003410


	//   ....[1]....
        /*0ddc*/ 	.word	0x00003900


	//   ....[2]....
        /*0de0*/ 	.word	0x00003960


	//   ....[3]....
        /*0de4*/ 	.word	0x000047d0


	//   ....[4]....
        /*0de8*/ 	.word	0x00005690


	//   ....[5]....
        /*0dec*/ 	.word	0x000056d0


	//   ....[6]....
        /*0df0*/ 	.word	0x00007a90


	//   ....[7]....
        /*0df4*/ 	.word	0x00007b10


	//   ....[8]....
        /*0df8*/ 	.word	0x00007b40


	//   ....[9]....
        /*0dfc*/ 	.word	0x00007bb0


	//----- nvinfo : EIATTR_MAX_THREADS
	.align		4
.L_49:
        /*0e00*/ 	.byte	0x04, 0x05
        /*0e02*/ 	.short	(.L_51 - .L_50)
.L_50:
        /*0e04*/ 	.word	0x00000100
        /*0e08*/ 	.word	0x00000001
        /*0e0c*/ 	.word	0x00000001


	//----- nvinfo : EIATTR_CRS_STACK_SIZE
	.align		4
.L_51:
        /*0e10*/ 	.byte	0x04, 0x1e
        /*0e12*/ 	.short	(.L_53 - .L_52)
.L_52:
        /*0e14*/ 	.word	0x00000000


	//----- nvinfo : EIATTR_CBANK_PARAM_SIZE
	.align		4
.L_53:
        /*0e18*/ 	.byte	0x03, 0x19
        /*0e1a*/ 	.short	0x0800


	//----- nvinfo : EIATTR_PARAM_CBANK
	.align		4
        /*0e1c*/ 	.byte	0x04, 0x0a
        /*0e1e*/ 	.short	(.L_55 - .L_54)
	.align		4
.L_54:
        /*0e20*/ 	.word	index@(.nv.constant0._ZN7cutlass13device_kernelINS_4gemm6kernel13GemmUniversalIN4cute5tupleIJiiiiEEENS1_10collective13CollectiveMmaINS1_35MainloopSm100TmaUmmaWarpSpecializedILi26ELi2ELi4ENS5_IJNS4_1CILi1EEESB_SB_EEEEENS5_IJNSA_ILi64EEESE_NSA_ILi32EEEEEENS_6half_tENS5_IJSB_llEEESH_NS5_IJlSB_lEEENS4_8TiledMMAINS4_8MMA_AtomIJNS4_20SM100_MMA_F16BF16_SSISH_SH_fLi64ELi64ELNS4_4UMMA5MajorE1ELSO_0ELNSN_7ScaleInE0ELSP_0EEEEEENS4_6LayoutISC_NS5_IJNSA_ILi0EEEST_ST_EEEEENS5_IJNS4_10UnderscoreESW_SW_EEEEENS4_13SM90_TMA_LOADENS4_14ComposedLayoutINS4_7SwizzleILi3ELi4ELi3EEENS4_18smem_ptr_flag_bitsILi16EEENSS_INS5_IJSE_NSA_ILi8EEEEEENS5_IJSB_SE_EEEEEEEvNS4_8identityESZ_NS10_INS11_ILi2ELi4ELi3EEES14_NSS_INS5_IJS15_SF_EEENS5_IJSF_SB_EEEEEEEvS1A_EENS_8epilogue10collective18CollectiveEpilogueINS1H_23Sm100TmaWarpSpecializedILi3ELi2ELi16ELb1ELb0EEEJSG_NS5_IJNSS_ISE_SB_EENSS_ISF_SB_EEEEESH_SJ_SH_SJ_NS1H_6fusion15FusionCallbacksIS1L_NS1P_17LinearCombinationISH_fSH_fLNS_15FloatRoundStyleE2EEESG_S1O_JEEENS4_5SM1004TMEM4LOAD26SM100_TMEM_LOAD_16dp256b4xESZ_S1F_NS4_17SM75_U32x4_LDSM_NENS4_14SM90_TMA_STOREES1F_NS4_17SM90_U32x4_STSM_NENS4_39AutoVectorizingCopyWithAssumedAlignmentILi128EEEEEEvvEEEEvNT_6ParamsE)
        /*0e24*/ 	.short	0x0380
        /*0e26*/ 	.short	0x0800


	//----- nvinfo : EIATTR_SW_WAR
	.align		4
.L_55:
        /*0e28*/ 	.byte	0x04, 0x36
        /*0e2a*/ 	.short	(.L_57 - .L_56)
.L_56:
        /*0e2c*/ 	.word	0x00000008
.L_57:


//--------------------- .nv.callgraph             --------------------------
	.section	.nv.callgraph,"",@"SHT_CUDA_CALLGRAPH"
	.align	4
	.sectionentsize	8
	.align		4
        /*0000*/ 	.word	0x00000000
	.align		4
        /*0004*/ 	.word	0xffffffff
	.align		4
        /*0008*/ 	.word	index@(_ZN7cutlass13device_kernelINS_4gemm6kernel13GemmUniversalIN4cute5tupleIJiiiiEEENS1_10collective13CollectiveMmaINS1_35MainloopSm100TmaUmmaWarpSpecializedILi26ELi2ELi4ENS5_IJNS4_1CILi1EEESB_SB_EEEEENS5_IJNSA_ILi64EEESE_NSA_ILi32EEEEEENS_6half_tENS5_IJSB_llEEESH_NS5_IJlSB_lEEENS4_8TiledMMAINS4_8MMA_AtomIJNS4_20SM100_MMA_F16BF16_SSISH_SH_fLi64ELi64ELNS4_4UMMA5MajorE1ELSO_0ELNSN_7ScaleInE0ELSP_0EEEEEENS4_6LayoutISC_NS5_IJNSA_ILi0EEEST_ST_EEEEENS5_IJNS4_10UnderscoreESW_SW_EEEEENS4_13SM90_TMA_LOADENS4_14ComposedLayoutINS4_7SwizzleILi3ELi4ELi3EEENS4_18smem_ptr_flag_bitsILi16EEENSS_INS5_IJSE_NSA_ILi8EEEEEENS5_IJSB_SE_EEEEEEEvNS4_8identityESZ_NS10_INS11_ILi2ELi4ELi3EEES14_NSS_INS5_IJS15_SF_EEENS5_IJSF_SB_EEEEEEEvS1A_EENS_8epilogue10collective18CollectiveEpilogueINS1H_23Sm100TmaWarpSpecializedILi3ELi2ELi16ELb1ELb0EEEJSG_NS5_IJNSS_ISE_SB_EENSS_ISF_SB_EEEEESH_SJ_SH_SJ_NS1H_6fusion15FusionCallbacksIS1L_NS1P_17LinearCombinationISH_fSH_fLNS_15FloatRoundStyleE2EEESG_S1O_JEEENS4_5SM1004TMEM4LOAD26SM100_TMEM_LOAD_16dp256b4xESZ_S1F_NS4_17SM75_U32x4_LDSM_NENS4_14SM90_TMA_STOREES1F_NS4_17SM90_U32x4_STSM_NENS4_39AutoVectorizingCopyWithAssumedAlignmentILi128EEEEEEvvEEEEvNT_6ParamsE)
	.align		4
        /*000c*/ 	.word	index@(__assertfail)
	.align		4
        /*0010*/ 	.word	0x00000000
	.align		4
        /*0014*/ 	.word	0xfffffffe
	.align		4
        /*0018*/ 	.word	0x00000000
	.align		4
        /*001c*/ 	.word	0xfffffffd
	.align		4
        /*0020*/ 	.word	0x00000000
	.align		4
        /*0024*/ 	.word	0xfffffffc


//--------------------- .nv.constant4             --------------------------
	.section	.nv.constant4,"a",@progbits
	.align	8
	.align		8
.nv.constant4:
        /*0000*/ 	.dword	__assertfail
	.align		8
        /*0008*/ 	.dword	__unnamed_1
	.align		8
        /*0010*/ 	.dword	__unnamed_2
	.align		8
        /*0018*/ 	.dword	_ZN40_INTERNAL_9fe09789_4_k_cu_17d30b6c_312714cuda3std3__45__cpo5beginE
	.align		8
        /*0020*/ 	.dword	_ZN40_INTERNAL_9fe09789_4_k_cu_17d30b6c_312714cuda3std3__45__cpo3endE
	.align		8
        /*0028*/ 	.dword	_ZN40_INTERNAL_9fe09789_4_k_cu_17d30b6c_312714cuda3std3__45__cpo6cbeginE
	.align		8
        /*0030*/ 	.dword	_ZN40_INTERNAL_9fe09789_4_k_cu_17d30b6c_312714cuda3std3__45__cpo4cendE
	.align		8
        /*0038*/ 	.dword	_ZN40_INTERNAL_9fe09789_4_k_cu_17d30b6c_312714cuda3std3__442_GLOBAL__N__9fe09789_4_k_cu_17d30b6c_312716ignoreE
	.align		8
        /*0040*/ 	.dword	_ZN40_INTERNAL_9fe09789_4_k_cu_17d30b6c_312714cuda3std3__419piecewise_constructE
	.align		8
        /*0048*/ 	.dword	_ZN40_INTERNAL_9fe09789_4_k_cu_17d30b6c_312714cuda3std3__48in_placeE
	.align		8
        /*0050*/ 	.dword	_ZN40_INTERNAL_9fe09789_4_k_cu_17d30b6c_312714cuda3std6ranges3__45__cpo4swapE
	.align		8
        /*0058*/ 	.dword	_ZN40_INTERNAL_9fe09789_4_k_cu_17d30b6c_312714cuda3std6ranges3__45__cpo9iter_moveE
	.align		8
        /*0060*/ 	.dword	_ZN40_INTERNAL_9fe09789_4_k_cu_17d30b6c_312714cute7productE
	.align		8
        /*0068*/ 	.dword	_ZN40_INTERNAL_9fe09789_4_k_cu_17d30b6c_312714cute1_E
	.align		8
        /*0070*/ 	.dword	$str$25
	.align		8
        /*0078*/ 	.dword	$str$26
	.align		8
        /*0080*/ 	.dword	$str$27
	.align		8
        /*0088*/ 	.dword	$str$28


//--------------------- .text._ZN7cutlass13device_kernelINS_4gemm6kernel13GemmUniversalIN4cute5tupleIJiiiiEEENS1_10collective13CollectiveMmaINS1_35MainloopSm100TmaUmmaWarpSpecializedILi26ELi2ELi4ENS5_IJNS4_1CILi1EEESB_SB_EEEEENS5_IJNSA_ILi64EEESE_NSA_ILi32EEEEEENS_6half_tENS5_IJSB_llEEESH_NS5_IJlSB_lEEENS4_8TiledMMAINS4_8MMA_AtomIJNS4_20SM100_MMA_F16BF16_SSISH_SH_fLi64ELi64ELNS4_4UMMA5MajorE1ELSO_0ELNSN_7ScaleInE0ELSP_0EEEEEENS4_6LayoutISC_NS5_IJNSA_ILi0EEEST_ST_EEEEENS5_IJNS4_10UnderscoreESW_SW_EEEEENS4_13SM90_TMA_LOADENS4_14ComposedLayoutINS4_7SwizzleILi3ELi4ELi3EEENS4_18smem_ptr_flag_bitsILi16EEENSS_INS5_IJSE_NSA_ILi8EEEEEENS5_IJSB_SE_EEEEEEEvNS4_8identityESZ_NS10_INS11_ILi2ELi4ELi3EEES14_NSS_INS5_IJS15_SF_EEENS5_IJSF_SB_EEEEEEEvS1A_EENS_8epilogue10collective18CollectiveEpilogueINS1H_23Sm100TmaWarpSpecializedILi3ELi2ELi16ELb1ELb0EEEJSG_NS5_IJNSS_ISE_SB_EENSS_ISF_SB_EEEEESH_SJ_SH_SJ_NS1H_6fusion15FusionCallbacksIS1L_NS1P_17LinearCombinationISH_fSH_fLNS_15FloatRoundStyleE2EEESG_S1O_JEEENS4_5SM1004TMEM4LOAD26SM100_TMEM_LOAD_16dp256b4xESZ_S1F_NS4_17SM75_U32x4_LDSM_NENS4_14SM90_TMA_STOREES1F_NS4_17SM90_U32x4_STSM_NENS4_39AutoVectorizingCopyWithAssumedAlignmentILi128EEEEEEvvEEEEvNT_6ParamsE --------------------------
	.section	.text._ZN7cutlass13device_kernelINS_4gemm6kernel13GemmUniversalIN4cute5tupleIJiiiiEEENS1_10collective13CollectiveMmaINS1_35MainloopSm100TmaUmmaWarpSpecializedILi26ELi2ELi4ENS5_IJNS4_1CILi1EEESB_SB_EEEEENS5_IJNSA_ILi64EEESE_NSA_ILi32EEEEEENS_6half_tENS5_IJSB_llEEESH_NS5_IJlSB_lEEENS4_8TiledMMAINS4_8MMA_AtomIJNS4_20SM100_MMA_F16BF16_SSISH_SH_fLi64ELi64ELNS4_4UMMA5MajorE1ELSO_0ELNSN_7ScaleInE0ELSP_0EEEEEENS4_6LayoutISC_NS5_IJNSA_ILi0EEEST_ST_EEEEENS5_IJNS4_10UnderscoreESW_SW_EEEEENS4_13SM90_TMA_LOADENS4_14ComposedLayoutINS4_7SwizzleILi3ELi4ELi3EEENS4_18smem_ptr_flag_bitsILi16EEENSS_INS5_IJSE_NSA_ILi8EEEEEENS5_IJSB_SE_EEEEEEEvNS4_8identityESZ_NS10_INS11_ILi2ELi4ELi3EEES14_NSS_INS5_IJS15_SF_EEENS5_IJSF_SB_EEEEEEEvS1A_EENS_8epilogue10collective18CollectiveEpilogueINS1H_23Sm100TmaWarpSpecializedILi3ELi2ELi16ELb1ELb0EEEJSG_NS5_IJNSS_ISE_SB_EENSS_ISF_SB_EEEEESH_SJ_SH_SJ_NS1H_6fusion15FusionCallbacksIS1L_NS1P_17LinearCombinationISH_fSH_fLNS_15FloatRoundStyleE2EEESG_S1O_JEEENS4_5SM1004TMEM4LOAD26SM100_TMEM_LOAD_16dp256b4xESZ_S1F_NS4_17SM75_U32x4_LDSM_NENS4_14SM90_TMA_STOREES1F_NS4_17SM90_U32x4_STSM_NENS4_39AutoVectorizingCopyWithAssumedAlignmentILi128EEEEEEvvEEEEvNT_6ParamsE,"ax",@progbits
	.align	128
.text._ZN7cutlass13device_kernelINS_4gemm6kernel13GemmUniversalIN4cute5tupleIJiiiiEEENS1_10collective13CollectiveMmaINS1_35MainloopSm100TmaUmmaWarpSpecializedILi26ELi2ELi4ENS5_IJNS4_1CILi1EEESB_SB_EEEEENS5_IJNSA_ILi64EEESE_NSA_ILi32EEEEEENS_6half_tENS5_IJSB_llEEESH_NS5_IJlSB_lEEENS4_8TiledMMAINS4_8MMA_AtomIJNS4_20SM100_MMA_F16BF16_SSISH_SH_fLi64ELi64ELNS4_4UMMA5MajorE1ELSO_0ELNSN_7ScaleInE0ELSP_0EEEEEENS4_6LayoutISC_NS5_IJNSA_ILi0EEEST_ST_EEEEENS5_IJNS4_10UnderscoreESW_SW_EEEEENS4_13SM90_TMA_LOADENS4_14ComposedLayoutINS4_7SwizzleILi3ELi4ELi3EEENS4_18smem_ptr_flag_bitsILi16EEENSS_INS5_IJSE_NSA_ILi8EEEEEENS5_IJSB_SE_EEEEEEEvNS4_8identityESZ_NS10_INS11_ILi2ELi4ELi3EEES14_NSS_INS5_IJS15_SF_EEENS5_IJSF_SB_EEEEEEEvS1A_EENS_8epilogue10collective18CollectiveEpilogueINS1H_23Sm100TmaWarpSpecializedILi3ELi2ELi16ELb1ELb0EEEJSG_NS5_IJNSS_ISE_SB_EENSS_ISF_SB_EEEEESH_SJ_SH_SJ_NS1H_6fusion15FusionCallbacksIS1L_NS1P_17LinearCombinationISH_fSH_fLNS_15FloatRoundStyleE2EEESG_S1O_JEEENS4_5SM1004TMEM4LOAD26SM100_TMEM_LOAD_16dp256b4xESZ_S1F_NS4_17SM75_U32x4_LDSM_NENS4_14SM90_TMA_STOREES1F_NS4_17SM90_U32x4_STSM_NENS4_39AutoVectorizingCopyWithAssumedAlignmentILi128EEEEEEvvEEEEvNT_6ParamsE:
        .type           _ZN7cutlass13device_kernelINS_4gemm6kernel13GemmUniversalIN4cute5tupleIJiiiiEEENS1_10collective13CollectiveMmaINS1_35MainloopSm100TmaUmmaWarpSpecializedILi26ELi2ELi4ENS5_IJNS4_1CILi1EEESB_SB_EEEEENS5_IJNSA_ILi64EEESE_NSA_ILi32EEEEEENS_6half_tENS5_IJSB_llEEESH_NS5_IJlSB_lEEENS4_8TiledMMAINS4_8MMA_AtomIJNS4_20SM100_MMA_F16BF16_SSISH_SH_fLi64ELi64ELNS4_4UMMA5MajorE1ELSO_0ELNSN_7ScaleInE0ELSP_0EEEEEENS4_6LayoutISC_NS5_IJNSA_ILi0EEEST_ST_EEEEENS5_IJNS4_10UnderscoreESW_SW_EEEEENS4_13SM90_TMA_LOADENS4_14ComposedLayoutINS4_7SwizzleILi3ELi4ELi3EEENS4_18smem_ptr_flag_bitsILi16EEENSS_INS5_IJSE_NSA_ILi8EEEEEENS5_IJSB_SE_EEEEEEEvNS4_8identityESZ_NS10_INS11_ILi2ELi4ELi3EEES14_NSS_INS5_IJS15_SF_EEENS5_IJSF_SB_EEEEEEEvS1A_EENS_8epilogue10collective18CollectiveEpilogueINS1H_23Sm100TmaWarpSpecializedILi3ELi2ELi16ELb1ELb0EEEJSG_NS5_IJNSS_ISE_SB_EENSS_ISF_SB_EEEEESH_SJ_SH_SJ_NS1H_6fusion15FusionCallbacksIS1L_NS1P_17LinearCombinationISH_fSH_fLNS_15FloatRoundStyleE2EEESG_S1O_JEEENS4_5SM1004TMEM4LOAD26SM100_TMEM_LOAD_16dp256b4xESZ_S1F_NS4_17SM75_U32x4_LDSM_NENS4_14SM90_TMA_STOREES1F_NS4_17SM90_U32x4_STSM_NENS4_39AutoVectorizingCopyWithAssumedAlignmentILi128EEEEEEvvEEEEvNT_6ParamsE,@function
        .size           _ZN7cutlass13device_kernelINS_4gemm6kernel13GemmUniversalIN4cute5tupleIJiiiiEEENS1_10collective13CollectiveMmaINS1_35MainloopSm100TmaUmmaWarpSpecializedILi26ELi2ELi4ENS5_IJNS4_1CILi1EEESB_SB_EEEEENS5_IJNSA_ILi64EEESE_NSA_ILi32EEEEEENS_6half_tENS5_IJSB_llEEESH_NS5_IJlSB_lEEENS4_8TiledMMAINS4_8MMA_AtomIJNS4_20SM100_MMA_F16BF16_SSISH_SH_fLi64ELi64ELNS4_4UMMA5MajorE1ELSO_0ELNSN_7ScaleInE0ELSP_0EEEEEENS4_6LayoutISC_NS5_IJNSA_ILi0EEEST_ST_EEEEENS5_IJNS4_10UnderscoreESW_SW_EEEEENS4_13SM90_TMA_LOADENS4_14ComposedLayoutINS4_7SwizzleILi3ELi4ELi3EEENS4_18smem_ptr_flag_bitsILi16EEENSS_INS5_IJSE_NSA_ILi8EEEEEENS5_IJSB_SE_EEEEEEEvNS4_8identityESZ_NS10_INS11_ILi2ELi4ELi3EEES14_NSS_INS5_IJS15_SF_EEENS5_IJSF_SB_EEEEEEEvS1A_EENS_8epilogue10collective18CollectiveEpilogueINS1H_23Sm100TmaWarpSpecializedILi3ELi2ELi16ELb1ELb0EEEJSG_NS5_IJNSS_ISE_SB_EENSS_ISF_SB_EEEEESH_SJ_SH_SJ_NS1H_6fusion15FusionCallbacksIS1L_NS1P_17LinearCombinationISH_fSH_fLNS_15FloatRoundStyleE2EEESG_S1O_JEEENS4_5SM1004TMEM4LOAD26SM100_TMEM_LOAD_16dp256b4xESZ_S1F_NS4_17SM75_U32x4_LDSM_NENS4_14SM90_TMA_STOREES1F_NS4_17SM90_U32x4_STSM_NENS4_39AutoVectorizingCopyWithAssumedAlignmentILi128EEEEEEvvEEEEvNT_6ParamsE,(.L_x_221 - _ZN7cutlass13device_kernelINS_4gemm6kernel13GemmUniversalIN4cute5tupleIJiiiiEEENS1_10collective13CollectiveMmaINS1_35MainloopSm100TmaUmmaWarpSpecializedILi26ELi2ELi4ENS5_IJNS4_1CILi1EEESB_SB_EEEEENS5_IJNSA_ILi64EEESE_NSA_ILi32EEEEEENS_6half_tENS5_IJSB_llEEESH_NS5_IJlSB_lEEENS4_8TiledMMAINS4_8MMA_AtomIJNS4_20SM100_MMA_F16BF16_SSISH_SH_fLi64ELi64ELNS4_4UMMA5MajorE1ELSO_0ELNSN_7ScaleInE0ELSP_0EEEEEENS4_6LayoutISC_NS5_IJNSA_ILi0EEEST_ST_EEEEENS5_IJNS4_10UnderscoreESW_SW_EEEEENS4_13SM90_TMA_LOADENS4_14ComposedLayoutINS4_7SwizzleILi3ELi4ELi3EEENS4_18smem_ptr_flag_bitsILi16EEENSS_INS5_IJSE_NSA_ILi8EEEEEENS5_IJSB_SE_EEEEEEEvNS4_8identityESZ_NS10_INS11_ILi2ELi4ELi3EEES14_NSS_INS5_IJS15_SF_EEENS5_IJSF_SB_EEEEEEEvS1A_EENS_8epilogue10collective18CollectiveEpilogueINS1H_23Sm100TmaWarpSpecializedILi3ELi2ELi16ELb1ELb0EEEJSG_NS5_IJNSS_ISE_SB_EENSS_ISF_SB_EEEEESH_SJ_SH_SJ_NS1H_6fusion15FusionCallbacksIS1L_NS1P_17LinearCombinationISH_fSH_fLNS_15FloatRoundStyleE2EEESG_S1O_JEEENS4_5SM1004TMEM4LOAD26SM100_TMEM_LOAD_16dp256b4xESZ_S1F_NS4_17SM75_U32x4_LDSM_NENS4_14SM90_TMA_STOREES1F_NS4_17SM90_U32x4_STSM_NENS4_39AutoVectorizingCopyWithAssumedAlignmentILi128EEEEEEvvEEEEvNT_6ParamsE)
        .other          _ZN7cutlass13device_kernelINS_4gemm6kernel13GemmUniversalIN4cute5tupleIJiiiiEEENS1_10collective13CollectiveMmaINS1_35MainloopSm100TmaUmmaWarpSpecializedILi26ELi2ELi4ENS5_IJNS4_1CILi1EEESB_SB_EEEEENS5_IJNSA_ILi64EEESE_NSA_ILi32EEEEEENS_6half_tENS5_IJSB_llEEESH_NS5_IJlSB_lEEENS4_8TiledMMAINS4_8MMA_AtomIJNS4_20SM100_MMA_F16BF16_SSISH_SH_fLi64ELi64ELNS4_4UMMA5MajorE1ELSO_0ELNSN_7ScaleInE0ELSP_0EEEEEENS4_6LayoutISC_NS5_IJNSA_ILi0EEEST_ST_EEEEENS5_IJNS4_10UnderscoreESW_SW_EEEEENS4_13SM90_TMA_LOADENS4_14ComposedLayoutINS4_7SwizzleILi3ELi4ELi3EEENS4_18smem_ptr_flag_bitsILi16EEENSS_INS5_IJSE_NSA_ILi8EEEEEENS5_IJSB_SE_EEEEEEEvNS4_8identityESZ_NS10_INS11_ILi2ELi4ELi3EEES14_NSS_INS5_IJS15_SF_EEENS5_IJSF_SB_EEEEEEEvS1A_EENS_8epilogue10collective18CollectiveEpilogueINS1H_23Sm100TmaWarpSpecializedILi3ELi2ELi16ELb1ELb0EEEJSG_NS5_IJNSS_ISE_SB_EENSS_ISF_SB_EEEEESH_SJ_SH_SJ_NS1H_6fusion15FusionCallbacksIS1L_NS1P_17LinearCombinationISH_fSH_fLNS_15FloatRoundStyleE2EEESG_S1O_JEEENS4_5SM1004TMEM4LOAD26SM100_TMEM_LOAD_16dp256b4xESZ_S1F_NS4_17SM75_U32x4_LDSM_NENS4_14SM90_TMA_STOREES1F_NS4_17SM90_U32x4_STSM_NENS4_39AutoVectorizingCopyWithAssumedAlignmentILi128EEEEEEvvEEEEvNT_6ParamsE,@"STO_CUDA_ENTRY STV_DEFAULT"
_ZN7cutlass13device_kernelINS_4gemm6kernel13GemmUniversalIN4cute5tupleIJiiiiEEENS1_10collective13CollectiveMmaINS1_35MainloopSm100TmaUmmaWarpSpecializedILi26ELi2ELi4ENS5_IJNS4_1CILi1EEESB_SB_EEEEENS5_IJNSA_ILi64EEESE_NSA_ILi32EEEEEENS_6half_tENS5_IJSB_llEEESH_NS5_IJlSB_lEEENS4_8TiledMMAINS4_8MMA_AtomIJNS4_20SM100_MMA_F16BF16_SSISH_SH_fLi64ELi64ELNS4_4UMMA5MajorE1ELSO_0ELNSN_7ScaleInE0ELSP_0EEEEEENS4_6LayoutISC_NS5_IJNSA_ILi0EEEST_ST_EEEEENS5_IJNS4_10UnderscoreESW_SW_EEEEENS4_13SM90_TMA_LOADENS4_14ComposedLayoutINS4_7SwizzleILi3ELi4ELi3EEENS4_18smem_ptr_flag_bitsILi16EEENSS_INS5_IJSE_NSA_ILi8EEEEEENS5_IJSB_SE_EEEEEEEvNS4_8identityESZ_NS10_INS11_ILi2ELi4ELi3EEES14_NSS_INS5_IJS15_SF_EEENS5_IJSF_SB_EEEEEEEvS1A_EENS_8epilogue10collective18CollectiveEpilogueINS1H_23Sm100TmaWarpSpecializedILi3ELi2ELi16ELb1ELb0EEEJSG_NS5_IJNSS_ISE_SB_EENSS_ISF_SB_EEEEESH_SJ_SH_SJ_NS1H_6fusion15FusionCallbacksIS1L_NS1P_17LinearCombinationISH_fSH_fLNS_15FloatRoundStyleE2EEESG_S1O_JEEENS4_5SM1004TMEM4LOAD26SM100_TMEM_LOAD_16dp256b4xESZ_S1F_NS4_17SM75_U32x4_LDSM_NENS4_14SM90_TMA_STOREES1F_NS4_17SM90_U32x4_STSM_NENS4_39AutoVectorizingCopyWithAssumedAlignmentILi128EEEEEEvvEEEEvNT_6ParamsE:
[----:B------:R-:W1:Y:S01]  /*0000*/  LDC R1, c[0x0][0x37c] ;  /* 0x0000df00ff017b82 */ /* 0x000e620000000800 */
[----:B------:R-:W2:Y:S01]  /*0010*/  S2R R70, SR_TID.X ;  /* 0x0000000000467919 */ /* 0x000ea20000002100 */
[----:B------:R-:W3:Y:S01]  /*0020*/  LDCU.64 UR4, c[0x0][0x890] ;  /* 0x00011200ff0477ac */ /* 0x000ee20008000a00 */
[----:B------:R-:W-:Y:S02]  /*0030*/  PRMT R60, RZ, 0x7610, R60 ;  /* 0x00007610ff3c7816 */ /* 0x000fe4000000003c */
[----:B------:R-:W-:Y:S01]  /*0040*/  ELECT P5, URZ, PT ;  /* 0x0000000000ff782f */ /* 0x000fe200038a0000 */
[----:B------:R-:W4:Y:S01]  /*0050*/  LDCU.64 UR46, c[0x0][0x358] ;  /* 0x00006b00ff2e77ac */ /* 0x000f220008000a00 */
[----:B---3--:R-:W-:-:S04]  /*0060*/  UISETP.NE.U32.AND UP0, UPT, UR4, URZ, UPT ;  /* 0x000000ff0400728c */ /* 0x008fc8000bf05070 */
[----:B------:R-:W-:Y:S01]  /*0070*/  UISETP.NE.AND.EX UP0, UPT, UR5, URZ, UPT, UP0 ;  /* 0x000000ff0500728c */ /* 0x000fe2000bf05300 */
[----:B--2---:R-:W-:-:S05]  /*0080*/  SHF.R.U32.HI R65, RZ, 0x5, R70 ;  /* 0x00000005ff417819 */ /* 0x004fca0000011646 */
[----:B------:R-:W2:Y:S02]  /*0090*/  SHFL.IDX PT, R0, R65, RZ, 0x1f ;  /* 0x00001fff41007589 */ /* 0x000ea400000e0000 */
[----:B--2---:R-:W-:Y:S01]  /*00a0*/  R2UR UR8, R0 ;  /* 0x00000000000872ca */ /* 0x004fe200000e0000 */
[----:B-1--4-:R-:W-:-:S14]  /*00b0*/  BRA.U UP0, `(.L_x_0) ;  /* 0x00000001002c7547 */ /* 0x012fdc000b800000 */
[----:B------:R-:W1:Y:S02]  /*00c0*/  LDCU.64 UR6, c[0x0][0x888] ;  /* 0x00011100ff0677ac */ /* 0x000e640008000a00 */
[----:B-1----:R-:W-:-:S04]  /*00d0*/  UISETP.NE.U32.AND UP0, UPT, UR6, URZ, UPT ;  /* 0x000000ff0600728c */ /* 0x002fc8000bf05070 */
[----:B------:R-:W-:-:S09]  /*00e0*/  UISETP.NE.AND.EX UP0, UPT, UR7, URZ, UPT, UP0 ;  /* 0x000000ff0700728c */ /* 0x000fd2000bf05300 */
[----:B------:R-:W-:Y:S05]  /*00f0*/  BRA.U !UP0, `(.L_x_1) ;  /* 0x0000000108107547 */ /* 0x000fea000b800000 */
[----:B------:R-:W1:Y:S02]  /*0100*/  LDC.64 R2, c[0x0][0x888] ;  /* 0x00022200ff027b82 */ /* 0x000e640000000a00 */
[----:B-1----:R1:W5:Y:S01]  /*0110*/  LDG.E R35, desc[UR46][R2.64] ;  /* 0x0000002e02237981 */ /* 0x002362000c1e1900 */
[----:B------:R-:W-:Y:S01]  /*0120*/  HFMA2 R60, -RZ, RZ, 0, 5.9604644775390625e-08 ;  /* 0x00000001ff3c7431 */ /* 0x000fe200000001ff */
[----:B------:R-:W-:Y:S05]  /*0130*/  BRA `(.L_x_0) ;  /* 0x00000000000c7947 */ /* 0x000fea0003800000 */
.L_x_1:
[----:B------:R-:W1:Y:S01]  /*0140*/  LDCU UR6, c[0x0][0x880] ;  /* 0x00011000ff0677ac */ /* 0x000e620008000800 */
[----:B------:R-:W-:Y:S01]  /*0150*/  HFMA2 R60, -RZ, RZ, 0, 5.9604644775390625e-08 ;  /* 0x00000001ff3c7431 */ /* 0x000fe200000001ff */
[----:B-1----:R-:W-:-:S07]  /*0160*/  MOV R35, UR6 ;  /* 0x0000000600237c02 */ /* 0x002fce0008000f00 */
.L_x_0:
[----:B------:R-:W2:Y:S02]  /*0170*/  LDCU.64 UR6, c[0x0][0x8b0] ;  /* 0x00011600ff0677ac */ /* 0x000ea40008000a00 */
[----:B--2---:R-:W-:-:S04]  /*0180*/  UISETP.NE.U32.AND UP0, UPT, UR6, URZ, UPT ;  /* 0x000000ff0600728c */ /* 0x004fc8000bf05070 */
[----:B------:R-:W-:-:S09]  /*0190*/  UISETP.NE.AND.EX UP0, UPT, UR7, URZ, UPT, UP0 ;  /* 0x000000ff0700728c */ /* 0x000fd2000bf05300 */
[----:B------:R-:W-:Y:S05]  /*01a0*/  BRA.U UP0, `(.L_x_2) ;  /* 0x0000000100247547 */ /* 0x000fea000b800000 */
[----:B------:R-:W2:Y:S02]  /*01b0*/  LDCU.64 UR6, c[0x0][0x8a8] ;  /* 0x00011500ff0677ac */ /* 0x000ea40008000a00 */
[----:B--2---:R-:W-:-:S04]  /*01c0*/  UISETP.NE.U32.AND UP0, UPT, UR6, URZ, UPT ;  /* 0x000000ff0600728c */ /* 0x004fc8000bf05070 */
[----:B------:R-:W-:-:S09]  /*01d0*/  UISETP.NE.AND.EX UP0, UPT, UR7, URZ, UPT, UP0 ;  /* 0x000000ff0700728c */ /* 0x000fd2000bf05300 */
[----:B------:R-:W-:Y:S05]  /*01e0*/  BRA.U !UP0, `(.L_x_3) ;  /* 0x00000001080c7547 */ /* 0x000fea000b800000 */
[----:B-1----:R-:W1:Y:S02]  /*01f0*/  LDC.64 R2, c[0x0][0x8a8] ;  /* 0x00022a00ff027b82 */ /* 0x002e640000000a00 */
[----:B-1----:R2:W5:Y:S01]  /*0200*/  LDG.E R33, desc[UR46][R2.64] ;  /* 0x0000002e02217981 */ /* 0x002562000c1e1900 */
[----:B------:R-:W-:Y:S05]  /*0210*/  BRA `(.L_x_2) ;  /* 0x0000000000087947 */ /* 0x000fea0003800000 */
.L_x_3:
[----:B------:R-:W2:Y:S02]  /*0220*/  LDCU UR6, c[0x0][0x8a0] ;  /* 0x00011400ff0677ac */ /* 0x000ea40008000800 */
[----:B--2---:R-:W-:Y:S02]  /*0230*/  MOV R33, UR6 ;  /* 0x0000000600217c02 */ /* 0x004fe40008000f00 */
.L_x_2:
[----:B------:R-:W-:Y:S01]  /*0240*/  IMAD.U32 R0, RZ, RZ, UR8 ;  /* 0x00000008ff007e24 */ /* 0x000fe2000f8e00ff */
[----:B------:R-:W-:Y:S04]  /*0250*/  BSSY.RECONVERGENT B0, `(.L_x_4) ;  /* 0x000000c000007945 */ /* 0x000fe80003800200 */
[C---:B------:R-:W-:Y:S02]  /*0260*/  ISETP.NE.OR P1, PT, R0.reuse, 0x1, !P5 ;  /* 0x000000010000780c */ /* 0x040fe40006f25670 */
[----:B------:R-:W-:-:S11]  /*0270*/  ISETP.NE.OR P0, PT, R0, 0x3, !P5 ;  /* 0x000000030000780c */ /* 0x000fd60006f05670 */
[----:B------:R-:W-:Y:S05]  /*0280*/  @P1 BRA `(.L_x_5) ;  /* 0x0000000000201947 */ /* 0x000fea0003800000 */
[----:B------:R-:W3:Y:S02]  /*0290*/  LDCU.64 UR6, c[0x0][0x348] ;  /* 0x00006900ff0677ac */ /* 0x000ee40008000a00 */
[----:B---3--:R-:W-:Y:S02]  /*02a0*/  UIADD3 UR10, UP1, UPT, UR6, 0x80, URZ ;  /* 0x00000080060a7890 */ /* 0x008fe4000ff3e0ff */
[----:B------:R-:W-:Y:S02]  /*02b0*/  UIADD3 UR6, UP0, UPT, UR6, 0x180, URZ ;  /* 0x0000018006067890 */ /* 0x000fe4000ff1e0ff */
[----:B------:R-:W-:Y:S02]  /*02c0*/  UIADD3.X UR11, UPT, UPT, URZ, UR7, URZ, UP1, !UPT ;  /* 0x00000007ff0b7290 */ /* 0x000fe40008ffe4ff */
[----:B------:R-:W-:-:S07]  /*02d0*/  UIADD3.X UR7, UPT, UPT, URZ, UR7, URZ, UP0, !UPT ;  /* 0x00000007ff077290 */ /* 0x000fce00087fe4ff */
[----:B------:R3:W-:Y:S02]  /*02e0*/  UTMACCTL.PF [UR10] ;  /* 0x000000000a0079b9 */ /* 0x0007e40008040000 */
[----:B------:R3:W-:Y:S02]  /*02f0*/  UTMACCTL.PF [UR6] ;  /* 0x00000000060079b9 */ /* 0x0007e40008040000 */
[----:B---3--:R-:W-:Y:S01]  /*0300*/  NOP ;  /* 0x0000000000007918 */ /* 0x008fe20000000000 */
.L_x_5:
[----:B------:R-:W-:Y:S05]  /*0310*/  BSYNC.RECONVERGENT B0 ;  /* 0x0000000000007941 */ /* 0x000fea0003800200 */
.L_x_4:
[----:B------:R-:W-:Y:S04]  /*0320*/  BSSY.RECONVERGENT B0, `(.L_x_6) ;  /* 0x000000a000007945 */ /* 0x000fe80003800200 */
        /* <DEDUP_REMOVED lines=9> */
.L_x_7:
[----:B------:R-:W-:Y:S05]  /*03c0*/  BSYNC.RECONVERGENT B0 ;  /* 0x0000000000007941 */ /* 0x000fea0003800200 */
.L_x_6:
[----:B------:R-:W3:Y:S01]  /*03d0*/  LDCU.64 UR6, c[0x0][0x888] ;  /* 0x00011100ff0677ac */ /* 0x000ee20008000a00 */
[----:B------:R-:W-:Y:S02]  /*03e0*/  UISETP.EQ.U32.AND UP1, UPT, UR4, URZ, UPT ;  /* 0x000000ff0400728c */ /* 0x000fe4000bf22070 */
[----:B------:R-:W-:Y:S02]  /*03f0*/  UPLOP3.LUT UP2, UPT, UPT, UPT, UPT, 0x80, 0x8 ;  /* 0x000000000008789c */ /* 0x000fe40003f4f070 */
[----:B---3--:R-:W-:-:S04]  /*0400*/  UISETP.NE.U32.AND UP0, UPT, UR6, URZ, UPT ;  /* 0x000000ff0600728c */ /* 0x008fc8000bf05070 */
[----:B------:R-:W-:-:S04]  /*0410*/  UISETP.NE.AND.EX UP0, UPT, UR7, URZ, UPT, UP0 ;  /* 0x000000ff0700728c */ /* 0x000fc8000bf05300 */
[----:B------:R-:W-:-:S04]  /*0420*/  UISETP.EQ.OR.EX UP3, UPT, UR5, URZ, !UP0, UP1 ;  /* 0x000000ff0500728c */ /* 0x000fc8000c762710 */
[----:B------:R-:W-:-:S05]  /*0430*/  UP2UR UR53, UPR, URZ, 0x8 ;  /* 0x00000008ff357883 */ /* 0x000fca0008000000 */
[----:B------:R-:W-:Y:S07]  /*0440*/  BRA.U !UP3, `(.L_x_8) ;  /* 0x000000010b207547 */ /* 0x000fee000b800000 */
[----:B------:R-:W-:Y:S01]  /*0450*/  UISETP.NE.U32.AND UP2, UPT, UR4, URZ, UPT ;  /* 0x000000ff0400728c */ /* 0x000fe2000bf45070 */
[----:B-----5:R-:W-:Y:S01]  /*0460*/  FSETP.NEU.AND P0, PT, R35, RZ, PT ;  /* 0x000000ff2300720b */ /* 0x020fe20003f0d000 */
[----:B------:R-:W-:Y:S02]  /*0470*/  USEL UR4, URZ, 0xffffffff, UP0 ;  /* 0xffffffffff047887 */ /* 0x000fe40008000000 */
[----:B------:R-:W-:-:S10]  /*0480*/  UISETP.NE.AND.EX UP2, UPT, UR5, URZ, UPT, UP2 ;  /* 0x000000ff0500728c */ /* 0x000fd4000bf45320 */
[----:B------:R-:W-:Y:S01]  /*0490*/  VOTEU.ANY UP1, P0 ;  /* 0x0000000000ff7886 */ /* 0x000fe20000020100 */
[----:B------:R-:W-:-:S04]  /*04a0*/  @!UP2 USEL UR4, URZ, 0xffffffff, UP1 ;  /* 0xffffffffff04a887 */ /* 0x000fc80008800000 */
[----:B------:R-:W-:-:S04]  /*04b0*/  ULOP3.LUT UR4, UR4, 0x1, URZ, 0xc0, !UPT ;  /* 0x0000000104047892 */ /* 0x000fc8000f8ec0ff */
[----:B------:R-:W-:-:S11]  /*04c0*/  UISETP.NE.U32.AND UP2, UPT, UR4, 0x1, UPT ;  /* 0x000000010400788c */ /* 0x000fd6000bf45070 */
.L_x_8:
[----:B-12---:R-:W1:Y:S01]  /*04d0*/  SHFL.IDX PT, R2, R65, RZ, 0x1f ;  /* 0x00001fff41027589 */ /* 0x006e6200000e0000 */
[----:B------:R-:W-:-:S04]  /*04e0*/  UISETP.NE.AND UP1, UPT, UR8, 0x2, UPT ;  /* 0x000000020800788c */ /* 0x000fc8000bf25270 */
[----:B------:R-:W-:Y:S01]  /*04f0*/  USEL UR6, URZ, 0x1, UP1 ;  /* 0x00000001ff067887 */ /* 0x000fe20008800000 */
[----:B-1----:R-:W-:-:S13]  /*0500*/  ISETP.NE.AND P0, PT, R2, RZ, PT ;  /* 0x000000ff0200720c */ /* 0x002fda0003f05270 */
[----:B------:R-:W-:Y:S05]  /*0510*/  @P0 BRA `(.L_x_9) ;  /* 0x0000000400040947 */ /* 0x000fea0003800000 */
[----:B------:R-:W-:Y:S01]  /*0520*/  ELECT P0, URZ, PT ;  /* 0x0000000000ff782f */ /* 0x000fe20003800000 */
[----:B------:R-:W-:-:S12]  /*0530*/  BSSY.RECONVERGENT B0, `(.L_x_9) ;  /* 0x000003f000007945 */ /* 0x000fd80003800200 */
[----:B------:R-:W-:Y:S05]  /*0540*/  @!P0 BRA `(.L_x_10) ;  /* 0x0000000000f48947 */ /* 0x000fea0003800000 */
[----:B------:R-:W1:Y:S01]  /*0550*/  S2UR UR5, SR_CgaCtaId ;  /* 0x00000000000579c3 */ /* 0x000e620000008800 */
[----:B------:R-:W-:Y:S01]  /*0560*/  UMOV UR7, 0x400 ;  /* 0x0000040000077882 */ /* 0x000fe20000000000 */
[----:B------:R-:W-:Y:S02]  /*0570*/  UMOV UR4, 0x1 ;  /* 0x0000000100047882 */ /* 0x000fe40000000000 */
[----:B------:R-:W-:-:S04]  /*0580*/  UIADD3 UR10, UPT, UPT, -UR4, 0x100000, URZ ;  /* 0x00100000040a7890 */ /* 0x000fc8000fffe1ff */
[----:B------:R-:W-:Y:S02]  /*0590*/  USHF.L.U32 UR11, UR10, 0xb, URZ ;  /* 0x0000000b0a0b7899 */ /* 0x000fe400080006ff */
[----:B------:R-:W-:Y:S02]  /*05a0*/  USHF.L.U32 UR10, UR10, 0x1, URZ ;  /* 0x000000010a0a7899 */ /* 0x000fe400080006ff */
[----:B-1----:R-:W-:Y:S01]  /*05b0*/  ULEA UR5, UR5, UR7, 0x18 ;  /* 0x0000000705057291 */ /* 0x002fe2000f8ec0ff */
[----:B------:R-:W1:Y:S11]  /*05c0*/  FENCE.VIEW.ASYNC.S ;  /* 0x00000000000073c6 */ /* 0x000e760000000000 */
[----:B-1----:R1:W2:Y:S01]  /*05d0*/  SYNCS.EXCH.64 URZ, [UR5], UR10 ;  /* 0x0000000a05ff75b2 */ /* 0x0022a20008000100 */
[----:B------:R1:W3:Y:S01]  /*05e0*/  SYNCS.EXCH.64 URZ, [UR5+0xd0], UR10 ;  /* 0x0000d00a05ff75b2 */ /* 0x0002e20008000100 */
[----:B------:R1:W4:Y:S01]  /*05f0*/  SYNCS.EXCH.64 URZ, [UR5+0x8], UR10 ;  /* 0x0000080a05ff75b2 */ /* 0x0003220008000100 */
[----:B------:R1:W1:Y:S01]  /*0600*/  SYNCS.EXCH.64 URZ, [UR5+0xd8], UR10 ;  /* 0x0000d80a05ff75b2 */ /* 0x0002620008000100 */
        /* <DEDUP_REMOVED lines=48> */
[----:B--234-:R-:W-:Y:S01]  /*0910*/  NOP ;  /* 0x0000000000007918 */ /* 0x01cfe20000000000 */
.L_x_10:
[----:B-1----:R-:W-:Y:S05]  /*0920*/  BSYNC.RECONVERGENT B0 ;  /* 0x0000000000007941 */ /* 0x002fea0003800200 */
.L_x_9:
[----:B------:R-:W1:Y:S01]  /*0930*/  SHFL.IDX PT, R2, R65, RZ, 0x1f ;  /* 0x00001fff41027589 */ /* 0x000e6200000e0000 */
[----:B------:R-:W-:Y:S01]  /*0940*/  NOP ;  /* 0x0000000000007918 */ /* 0x000fe20000000000 */
[----:B-1----:R-:W-:-:S13]  /*0950*/  ISETP.NE.AND P0, PT, R2, 0x1, PT ;  /* 0x000000010200780c */ /* 0x002fda0003f05270 */
[----:B------:R-:W-:Y:S05]  /*0960*/  @P0 BRA `(.L_x_11) ;  /* 0x0000000000500947 */ /* 0x000fea0003800000 */
[----:B------:R-:W1:Y:S01]  /*0970*/  S2UR UR7, SR_CgaCtaId ;  /* 0x00000000000779c3 */ /* 0x000e620000008800 */
[----:B------:R-:W-:Y:S01]  /*0980*/  UMOV UR9, 0x400 ;  /* 0x0000040000097882 */ /* 0x000fe20000000000 */
[----:B------:R-:W-:Y:S01]  /*0990*/  UMOV UR5, 0x20 ;  /* 0x0000002000057882 */ /* 0x000fe20000000000 */
[----:B------:R-:W-:Y:S01]  /*09a0*/  UMOV UR4, 0x80 ;  /* 0x0000008000047882 */ /* 0x000fe20000000000 */
[----:B------:R-:W-:-:S04]  /*09b0*/  UIADD3 UR10, UPT, UPT, -UR5, 0x100000, URZ ;  /* 0x00100000050a7890 */ /* 0x000fc8000fffe1ff */
[----:B------:R-:W-:Y:S02]  /*09c0*/  USHF.L.U32 UR11, UR10, 0xb, URZ ;  /* 0x0000000b0a0b7899 */ /* 0x000fe400080006ff */
[----:B------:R-:W-:Y:S02]  /*09d0*/  USHF.L.U32 UR10, UR10, 0x1, URZ ;  /* 0x000000010a0a7899 */ /* 0x000fe400080006ff */
[----:B------:R-:W-:-:S04]  /*09e0*/  UIADD3 UR4, UPT, UPT, -UR4, 0x100000, URZ ;  /* 0x0010000004047890 */ /* 0x000fc8000fffe1ff */
[----:B------:R-:W-:Y:S02]  /*09f0*/  USHF.L.U32 UR5, UR4, 0xb, URZ ;  /* 0x0000000b04057899 */ /* 0x000fe400080006ff */
[----:B------:R-:W-:Y:S01]  /*0a00*/  USHF.L.U32 UR4, UR4, 0x1, URZ ;  /* 0x0000000104047899 */ /* 0x000fe200080006ff */
[----:B------:R-:W-:Y:S01]  /*0a10*/  ELECT P0, URZ, PT ;  /* 0x0000000000ff782f */ /* 0x000fe20003800000 */
[----:B-1----:R-:W-:Y:S01]  /*0a20*/  ULEA UR7, UR7, UR9, 0x18 ;  /* 0x0000000907077291 */ /* 0x002fe2000f8ec0ff */
[----:B------:R-:W1:Y:S11]  /*0a30*/  FENCE.VIEW.ASYNC.S ;  /* 0x00000000000073c6 */ /* 0x000e760000000000 */
[----:B-1----:R1:W2:Y:S01]  /*0a40*/  SYNCS.EXCH.64 URZ, [UR7+0x1a0], UR10 ;  /* 0x0001a00a07ff75b2 */ /* 0x0022a20008000100 */
[----:B------:R1:W3:Y:S01]  /*0a50*/  SYNCS.EXCH.64 URZ, [UR7+0x1b8], UR4 ;  /* 0x0001b80407ff75b2 */ /* 0x0002e20008000100 */
[----:B------:R1:W4:Y:S01]  /*0a60*/  SYNCS.EXCH.64 URZ, [UR7+0x1a8], UR10 ;  /* 0x0001a80a07ff75b2 */ /* 0x0003220008000100 */
[----:B------:R1:W1:Y:S01]  /*0a70*/  SYNCS.EXCH.64 URZ, [UR7+0x1c0], UR4 ;  /* 0x0001c00407ff75b2 */ /* 0x0002620008000100 */
[----:B------:R1:W1:Y:S01]  /*0a80*/  SYNCS.EXCH.64 URZ, [UR7+0x1b0], UR10 ;  /* 0x0001b00a07ff75b2 */ /* 0x0002620008000100 */
[----:B------:R1:W1:Y:S01]  /*0a90*/  SYNCS.EXCH.64 URZ, [UR7+0x1c8], UR4 ;  /* 0x0001c80407ff75b2 */ /* 0x0002620008000100 */
[----:B------:R-:W-:Y:S01]  /*0aa0*/  NOP ;  /* 0x0000000000007918 */ /* 0x000fe20000000000 */
.L_x_11:
[----:B------:R-:W2:Y:S01]  /*0ab0*/  SHFL.IDX PT, R2, R65, RZ, 0x1f ;  /* 0x00001fff41027589 */ /* 0x000ea200000e0000 */
[----:B------:R-:W-:Y:S01]  /*0ac0*/  NOP ;  /* 0x0000000000007918 */ /* 0x000fe20000000000 */
[----:B--2---:R-:W-:-:S13]  /*0ad0*/  ISETP.NE.AND P0, PT, R2, 0x3, PT ;  /* 0x000000030200780c */ /* 0x004fda0003f05270 */
[----:B------:R-:W-:Y:S05]  /*0ae0*/  @P0 BRA `(.L_x_12) ;  /* 0x0000000000300947 */ /* 0x000fea0003800000 */
[----:B-1----:R-:W1:Y:S01]  /*0af0*/  S2UR UR5, SR_CgaCtaId ;  /* 0x00000000000579c3 */ /* 0x002e620000008800 */
[----:B------:R-:W-:Y:S01]  /*0b00*/  UMOV UR7, 0x400 ;  /* 0x0000040000077882 */ /* 0x000fe20000000000 */
[----:B------:R-:W-:Y:S01]  /*0b10*/  UMOV UR4, 0x20 ;  /* 0x0000002000047882 */ /* 0x000fe20000000000 */
[----:B------:R-:W-:Y:S01]  /*0b20*/  ELECT P0, URZ, PT ;  /* 0x0000000000ff782f */ /* 0x000fe20003800000 */
[----:B------:R-:W-:-:S04]  /*0b30*/  UIADD3 UR10, UPT, UPT, -UR4, 0x100000, URZ ;  /* 0x00100000040a7890 */ /* 0x000fc8000fffe1ff */
[----:B------:R-:W-:Y:S02]  /*0b40*/  USHF.L.U32 UR11, UR10, 0xb, URZ ;  /* 0x0000000b0a0b7899 */ /* 0x000fe400080006ff */
[----:B------:R-:W-:Y:S02]  /*0b50*/  USHF.L.U32 UR10, UR10, 0x1, URZ ;  /* 0x000000010a0a7899 */ /* 0x000fe400080006ff */
[----:B-1----:R-:W-:Y:S01]  /*0b60*/  ULEA UR5, UR5, UR7, 0x18 ;  /* 0x0000000705057291 */ /* 0x002fe2000f8ec0ff */
[----:B------:R-:W1:Y:S11]  /*0b70*/  FENCE.VIEW.ASYNC.S ;  /* 0x00000000000073c6 */ /* 0x000e760000000000 */
[----:B-1----:R2:W1:Y:S01]  /*0b80*/  SYNCS.EXCH.64 URZ, [UR5+0x1d0], UR10 ;  /* 0x0001d00a05ff75b2 */ /* 0x0024620008000100 */
[----:B------:R2:W1:Y:S02]  /*0b90*/  SYNCS.EXCH.64 URZ, [UR5+0x1d8], UR10 ;  /* 0x0001d80a05ff75b2 */ /* 0x0004640008000100 */
[----:B--2---:R-:W-:Y:S01]  /*0ba0*/  NOP ;  /* 0x0000000000007918 */ /* 0x004fe20000000000 */
.L_x_12:
[----:B------:R-:W2:Y:S01]  /*0bb0*/  SHFL.IDX PT, R2, R65, RZ, 0x1f ;  /* 0x00001fff41027589 */ /* 0x000ea200000e0000 */
[----:B------:R-:W-:Y:S01]  /*0bc0*/  NOP ;  /* 0x0000000000007918 */ /* 0x000fe20000000000 */
[----:B--2---:R-:W-:-:S13]  /*0bd0*/  ISETP.NE.AND P0, PT, R2, 0x4, PT ;  /* 0x000000040200780c */ /* 0x004fda0003f05270 */
[----:B------:R-:W-:Y:S05]  /*0be0*/  @P0 BRA `(.L_x_13) ;  /* 0x00000000004c0947 */ /* 0x000fea0003800000 */
[----:B-1----:R-:W1:Y:S01]  /*0bf0*/  S2UR UR5, SR_CgaCtaId ;  /* 0x00000000000579c3 */ /* 0x002e620000008800 */
[----:B------:R-:W-:Y:S01]  /*0c00*/  UMOV UR9, 0x100 ;  /* 0x0000010000097882 */ /* 0x000fe20000000000 */
[----:B------:R-:W-:Y:S01]  /*0c10*/  UMOV UR7, 0x400 ;  /* 0x0000040000077882 */ /* 0x000fe20000000000 */
[----:B------:R-:W-:Y:S01]  /*0c20*/  USEL UR9, UR9, 0xe0, UP2 ;  /* 0x000000e009097887 */ /* 0x000fe20009000000 */
[----:B------:R-:W-:Y:S01]  /*0c30*/  UMOV UR4, 0x1 ;  /* 0x0000000100047882 */ /* 0x000fe20000000000 */
[----:B------:R-:W-:Y:S01]  /*0c40*/  ELECT P0, URZ, PT ;  /* 0x0000000000ff782f */ /* 0x000fe20003800000 */
[----:B------:R-:W-:-:S04]  /*0c50*/  UIADD3 UR10, UPT, UPT, -UR4, 0x100000, URZ ;  /* 0x00100000040a7890 */ /* 0x000fc8000fffe1ff */
[----:B------:R-:W-:Y:S02]  /*0c60*/  USHF.L.U32 UR11, UR10, 0xb, URZ ;  /* 0x0000000b0a0b7899 */ /* 0x000fe400080006ff */
[----:B------:R-:W-:Y:S02]  /*0c70*/  USHF.L.U32 UR10, UR10, 0x1, URZ ;  /* 0x000000010a0a7899 */ /* 0x000fe400080006ff */
[----:B------:R-:W-:-:S04]  /*0c80*/  UIADD3 UR12, UPT, UPT, -UR9, 0x100000, URZ ;  /* 0x00100000090c7890 */ /* 0x000fc8000fffe1ff */
[----:B------:R-:W-:Y:S02]  /*0c90*/  USHF.L.U32 UR13, UR12, 0xb, URZ ;  /* 0x0000000b0c0d7899 */ /* 0x000fe400080006ff */
[----:B------:R-:W-:Y:S02]  /*0ca0*/  USHF.L.U32 UR12, UR12, 0x1, URZ ;  /* 0x000000010c0c7899 */ /* 0x000fe400080006ff */
[----:B-1----:R-:W-:Y:S01]  /*0cb0*/  ULEA UR5, UR5, UR7, 0x18 ;  /* 0x0000000705057291 */ /* 0x002fe2000f8ec0ff */
[----:B------:R-:W1:Y:S11]  /*0cc0*/  FENCE.VIEW.ASYNC.S ;  /* 0x00000000000073c6 */ /* 0x000e760000000000 */
[----:B-1----:R2:W1:Y:S01]  /*0cd0*/  SYNCS.EXCH.64 URZ, [UR5+0x1e0], UR10 ;  /* 0x0001e00a05ff75b2 */ /* 0x0024620008000100 */
[----:B------:R2:W1:Y:S01]  /*0ce0*/  SYNCS.EXCH.64 URZ, [UR5+0x1f0], UR12 ;  /* 0x0001f00c05ff75b2 */ /* 0x0004620008000100 */
[----:B------:R2:W1:Y:S01]  /*0cf0*/  SYNCS.EXCH.64 URZ, [UR5+0x1e8], UR10 ;  /* 0x0001e80a05ff75b2 */ /* 0x0004620008000100 */
[----:B------:R2:W1:Y:S02]  /*0d00*/  SYNCS.EXCH.64 URZ, [UR5+0x1f8], UR12 ;  /* 0x0001f80c05ff75b2 */ /* 0x0004640008000100 */
[----:B--2---:R-:W-:Y:S01]  /*0d10*/  NOP ;  /* 0x0000000000007918 */ /* 0x004fe20000000000 */
.L_x_13:
[----:B------:R-:W2:Y:S01]  /*0d20*/  SHFL.IDX PT, R2, R65, RZ, 0x1f ;  /* 0x00001fff41027589 */ /* 0x000ea200000e0000 */
[----:B------:R-:W-:Y:S01]  /*0d30*/  NOP ;  /* 0x0000000000007918 */ /* 0x000fe20000000000 */
[----:B--2---:R-:W-:-:S13]  /*0d40*/  ISETP.NE.AND P0, PT, R2, 0x5, PT ;  /* 0x000000050200780c */ /* 0x004fda0003f05270 */
[----:B------:R-:W-:Y:S05]  /*0d50*/  @P0 BRA `(.L_x_14) ;  /* 0x0000000000580947 */ /* 0x000fea0003800000 */
[----:B-1----:R-:W1:Y:S01]  /*0d60*/  S2UR UR7, SR_CgaCtaId ;  /* 0x00000000000779c3 */ /* 0x002e620000008800 */
        /* <DEDUP_REMOVED lines=12> */
[----:B-1----:R2:W1:Y:S01]  /*0e30*/  SYNCS.EXCH.64 URZ, [UR7+0x200], UR10 ;  /* 0x0002000a07ff75b2 */ /* 0x0024620008000100 */
[----:B------:R2:W1:Y:S01]  /*0e40*/  SYNCS.EXCH.64 URZ, [UR7+0x220], UR4 ;  /* 0x0002200407ff75b2 */ /* 0x0004620008000100 */
[----:B------:R2:W1:Y:S01]  /*0e50*/  SYNCS.EXCH.64 URZ, [UR7+0x208], UR10 ;  /* 0x0002080a07ff75b2 */ /* 0x0004620008000100 */
[----:B------:R2:W1:Y:S01]  /*0e60*/  SYNCS.EXCH.64 URZ, [UR7+0x228], UR4 ;  /* 0x0002280407ff75b2 */ /* 0x0004620008000100 */
[----:B------:R2:W1:Y:S01]  /*0e70*/  SYNCS.EXCH.64 URZ, [UR7+0x210], UR10 ;  /* 0x0002100a07ff75b2 */ /* 0x0004620008000100 */
[----:B------:R2:W1:Y:S01]  /*0e80*/  SYNCS.EXCH.64 URZ, [UR7+0x230], UR4 ;  /* 0x0002300407ff75b2 */ /* 0x0004620008000100 */
[----:B------:R2:W1:Y:S01]  /*0e90*/  SYNCS.EXCH.64 URZ, [UR7+0x218], UR10 ;  /* 0x0002180a07ff75b2 */ /* 0x0004620008000100 */
[----:B------:R2:W1:Y:S02]  /*0ea0*/  SYNCS.EXCH.64 URZ, [UR7+0x238], UR4 ;  /* 0x0002380407ff75b2 */ /* 0x0004640008000100 */
[----:B--2---:R-:W-:Y:S01]  /*0eb0*/  NOP ;  /* 0x0000000000007918 */ /* 0x004fe20000000000 */
.L_x_14:
        /* <DEDUP_REMOVED lines=18> */
.L_x_15:
[----:B-1----:R-:W1:Y:S01]  /*0fe0*/  S2UR UR5, SR_CTAID.X ;  /* 0x00000000000579c3 */ /* 0x002e620000002500 */
[----:B------:R-:W-:-:S05]  /*0ff0*/  CS2R.32 R59, SR_CgaSize ;  /* 0x00000000003b7805 */ /* 0x000fca0000008a00 */
[----:B------:R-:W-:-:S05]  /*1000*/  IMAD R59, R59, -0xa0, RZ ;  /* 0xffffff603b3b7824 */ /* 0x000fca00078e02ff */
[----:B------:R-:W-:-:S14]  /*1010*/  R2UR UR9, R59 ;  /* 0x000000003b0972ca */ /* 0x000fdc00000e0000 */
[----:B------:R-:W2:Y:S01]  /*1020*/  LDCU UR9, c[0x0][UR9+0x2b0] ;  /* 0x00005600090977ac */ /* 0x000ea20008000800 */
[----:B------:R-:W-:Y:S01]  /*1030*/  NOP ;  /* 0x0000000000007918 */ /* 0x000fe20000000000 */
[----:B------:R-:W-:-:S05]  /*1040*/  CS2R.32 R59, SR_CgaSize ;  /* 0x00000000003b7805 */ /* 0x000fca0000008a00 */
[----:B------:R-:W-:-:S05]  /*1050*/  IMAD R59, R59, -0xa0, RZ ;  /* 0xffffff603b3b7824 */ /* 0x000fca00078e02ff */
[----:B------:R-:W-:-:S14]  /*1060*/  R2UR UR7, R59 ;  /* 0x000000003b0772ca */ /* 0x000fdc00000e0000 */
[----:B------:R-:W3:Y:S01]  /*1070*/  LDCU UR7, c[0x0][UR7+0x2b4] ;  /* 0x00005680070777ac */ /* 0x000ee20008000800 */
[----:B------:R-:W4:Y:S08]  /*1080*/  S2UR UR4, SR_CTAID.Y ;  /* 0x00000000000479c3 */ /* 0x000f300000002600 */
[----:B------:R-:W3:Y:S01]  /*1090*/  LDC R10, c[0x0][0xb24] ;  /* 0x0002c900ff0a7b82 */ /* 0x000ee20000000800 */
[----:B-1----:R-:W-:-:S02]  /*10a0*/  I2FP.F32.U32 R59, UR5 ;  /* 0x00000005003b7c45 */ /* 0x002fc40008201000 */
[----:B------:R-:W-:-:S05]  /*10b0*/  CS2R.32 R3, SR_CgaSize ;  /* 0x0000000000037805 */ /* 0x000fca0000008a00 */
[----:B------:R-:W-:-:S06]  /*10c0*/  IMAD R3, R3, -0xa0, RZ ;  /* 0xffffff6003037824 */ /* 0x000fcc00078e02ff */
[----:B------:R-:W1:Y:S01]  /*10d0*/  LDC R3, c[0x0][R3+0x2a0] ;  /* 0x0000a80003037b82 */ /* 0x000e620000000800 */
[----:B------:R-:W-:Y:S01]  /*10e0*/  MOV R21, UR5 ;  /* 0x0000000500157c02 */ /* 0x000fe20008000f00 */
[----:B--2---:R-:W-:Y:S01]  /*10f0*/  FMUL R59, R59, UR9 ;  /* 0x000000093b3b7c20 */ /* 0x004fe20008400000 */
[----:B----4-:R-:W-:Y:S02]  /*1100*/  I2FP.F32.U32 R58, UR4 ;  /* 0x00000004003a7c45 */ /* 0x010fe40008201000 */
[----:B------:R-:W-:-:S05]  /*1110*/  CS2R.32 R2, SR_CgaSize ;  /* 0x0000000000027805 */ /* 0x000fca0000008a00 */
[----:B------:R-:W-:-:S06]  /*1120*/  IMAD R2, R2, -0xa0, RZ ;  /* 0xffffff6002027824 */ /* 0x000fcc00078e02ff */
[----:B------:R-:W2:Y:S01]  /*1130*/  LDC R2, c[0x0][R2+0x2a4] ;  /* 0x0000a90002027b82 */ /* 0x000ea20000000800 */
[----:B------:R-:W-:Y:S01]  /*1140*/  MOV R20, UR4 ;  /* 0x0000000400147c02 */ /* 0x000fe20008000f00 */
[----:B------:R-:W4:Y:S01]  /*1150*/  F2I.U32.TRUNC.NTZ R59, R59 ;  /* 0x0000003b003b7305 */ /* 0x000f22000020f000 */
[----:B---3--:R-:W-:-:S05]  /*1160*/  FMUL R58, R58, UR7 ;  /* 0x000000073a3a7c20 */ /* 0x008fca0008400000 */
[----:B------:R-:W-:Y:S01]  /*1170*/  BAR.SYNC.DEFER_BLOCKING 0x0 ;  /* 0x0000000000007b1d */ /* 0x000fe20000010000 */
[----:B------:R-:W-:-:S05]  /*1180*/  ISETP.GE.AND P0, PT, R10, 0x1, PT ;  /* 0x000000010a00780c */ /* 0x000fca0003f06270 */
[----:B------:R-:W3:Y:S02]  /*1190*/  F2I.U32.TRUNC.NTZ R58, R58 ;  /* 0x0000003a003a7305 */ /* 0x000ee4000020f000 */
[----:B------:R-:W2:Y:S01]  /*11a0*/  S2UR UR36, SR_CTAID.Z ;  /* 0x00000000002479c3 */ /* 0x000ea20000002700 */
[----:B----4-:R-:W-:-:S05]  /*11b0*/  IADD3 R59, PT, PT, -R59, RZ, RZ ;  /* 0x000000ff3b3b7210 */ /* 0x010fca0007ffe1ff */
[----:B-1----:R-:W-:Y:S01]  /*11c0*/  IMAD R59, R3, R59, UR5 ;  /* 0x00000005033b7e24 */ /* 0x002fe2000f8e023b */
[----:B---3--:R-:W-:-:S05]  /*11d0*/  IADD3 R58, PT, PT, -R58, RZ, RZ ;  /* 0x000000ff3a3a7210 */ /* 0x008fca0007ffe1ff */
[----:B--2---:R-:W-:Y:S01]  /*11e0*/  IMAD R58, R2, R58, UR4 ;  /* 0x00000004023a7e24 */ /* 0x004fe2000f8e023a */
[----:B------:R-:W-:Y:S06]  /*11f0*/  @!P0 BRA `(.L_x_16) ;  /* 0x0000000000b88947 */ /* 0x000fec0003800000 */
[----:B------:R-:W1:Y:S01]  /*1200*/  LDC.64 R4, c[0x0][0xb18] ;  /* 0x0002c600ff047b82 */ /* 0x000e620000000a00 */
[----:B------:R-:W-:-:S07]  /*1210*/  ISETP.NE.AND P0, PT, R10, 0x1, PT ;  /* 0x000000010a00780c */ /* 0x000fce0003f05270 */
[----:B------:R-:W2:Y:S08]  /*1220*/  LDC R9, c[0x0][0xb0c] ;  /* 0x0002c300ff097b82 */ /* 0x000eb00000000800 */
[----:B------:R-:W3:Y:S08]  /*1230*/  LDC R12, c[0x0][0x370] ;  /* 0x0000dc00ff0c7b82 */ /* 0x000ef00000000800 */
[----:B------:R-:W4:Y:S01]  /*1240*/  LDC R11, c[0x0][0x374] ;  /* 0x0000dd00ff0b7b82 */ /* 0x000f220000000800 */
[----:B-1----:R-:W-:-:S07]  /*1250*/  ISETP.NE.AND P1, PT, R4, 0x1, PT ;  /* 0x000000010400780c */ /* 0x002fce0003f25270 */
[----:B------:R-:W3:Y:S01]  /*1260*/  LDC.64 R6, c[0x0][0xb10] ;  /* 0x0002c400ff067b82 */ /* 0x000ee20000000a00 */
[----:B--2---:R-:W-:-:S07]  /*1270*/  ISETP.NE.AND P2, PT, R9, 0x1, PT ;  /* 0x000000010900780c */ /* 0x004fce0003f45270 */
[----:B------:R-:W1:Y:S08]  /*1280*/  LDC R8, c[0x0][0xb20] ;  /* 0x0002c800ff087b82 */ /* 0x000e700000000800 */
[----:B------:R-:W2:Y:S01]  /*1290*/  LDC.64 R2, c[0x0][0xb28] ;  /* 0x0002ca00ff027b82 */ /* 0x000ea20000000a00 */
[----:B----4-:R-:W-:-:S04]  /*12a0*/  IMAD.HI.U32 R13, R11, R5, RZ ;  /* 0x000000050b0d7227 */ /* 0x010fc800078e00ff */
[----:B------:R-:W-:-:S04]  /*12b0*/  IMAD.HI.U32 R5, R20, R5, RZ ;  /* 0x0000000514057227 */ /* 0x000fc800078e00ff */
[----:B---3--:R-:W-:-:S05]  /*12c0*/  IMAD.HI.U32 R14, R12, R6, RZ ;  /* 0x000000060c0e7227 */ /* 0x008fca00078e00ff */
[-C--:B------:R-:W-:Y:S01]  /*12d0*/  @P2 SHF.R.U32.HI R12, RZ, R7.reuse, R14 ;  /* 0x00000007ff0c2219 */ /* 0x080fe2000001160e */
[----:B------:R-:W-:Y:S01]  /*12e0*/  IMAD.HI.U32 R14, R21, R6, RZ ;  /* 0x00000006150e7227 */ /* 0x000fe200078e00ff */
[-C--:B-1----:R-:W-:Y:S02]  /*12f0*/  @P1 SHF.R.U32.HI R11, RZ, R8.reuse, R13 ;  /* 0x00000008ff0b1219 */ /* 0x082fe4000001160d */
[----:B------:R-:W-:Y:S02]  /*1300*/  SHF.R.U32.HI R5, RZ, R8, R5 ;  /* 0x00000008ff057219 */ /* 0x000fe40000011605 */
[----:B------:R-:W-:Y:S02]  /*1310*/  SHF.R.U32.HI R14, RZ, R7, R14 ;  /* 0x00000007ff0e7219 */ /* 0x000fe4000001160e */
[----:B------:R-:W-:Y:S01]  /*1320*/  SEL R5, R20, R5, !P1 ;  /* 0x0000000514057207 */ /* 0x000fe20004800000 */
[----:B--2---:R-:W-:Y:S01]  /*1330*/  IMAD.HI.U32 R13, R11, R2, RZ ;  /* 0x000000020b0d7227 */ /* 0x004fe200078e00ff */
[----:B------:R-:W-:-:S03]  /*1340*/  SEL R14, R21, R14, !P2 ;  /* 0x0000000e150e7207 */ /* 0x000fc60005000000 */
[----:B------:R-:W-:Y:S01]  /*1350*/  IMAD.HI.U32 R6, R12, R2, RZ ;  /* 0x000000020c067227 */ /* 0x000fe200078e00ff */
[----:B------:R-:W-:-:S04]  /*1360*/  @P0 SHF.R.U32.HI R11, RZ, R3, R13 ;  /* 0x00000003ff0b0219 */ /* 0x000fc8000001160d */
[----:B------:R-:W-:Y:S01]  /*1370*/  @P0 SHF.R.U32.HI R12, RZ, R3, R6 ;  /* 0x00000003ff0c0219 */ /* 0x000fe20000011606 */
[----:B------:R-:W-:-:S04]  /*1380*/  IMAD R11, R11, R10, RZ ;  /* 0x0000000a0b0b7224 */ /* 0x000fc800078e02ff */
[----:B------:R-:W-:Y:S01]  /*1390*/  IMAD R6, R12, R10, RZ ;  /* 0x0000000a0c067224 */ /* 0x000fe200078e02ff */
[----:B------:R-:W-:-:S04]  /*13a0*/  ISETP.GE.AND P1, PT, R5, R11, PT ;  /* 0x0000000b0500720c */ /* 0x000fc80003f26270 */
[----:B------:R-:W-:Y:S01]  /*13b0*/  ISETP.GE.OR P1, PT, R14, R6, P1 ;  /* 0x000000060e00720c */ /* 0x000fe20000f26670 */
[----:B------:R-:W-:-:S05]  /*13c0*/  IMAD.HI.U32 R6, R5, R2, RZ ;  /* 0x0000000205067227 */ /* 0x000fca00078e00ff */
[----:B------:R-:W-:-:S04]  /*13d0*/  SHF.R.U32.HI R6, RZ, R3, R6 ;  /* 0x00000003ff067219 */ /* 0x000fc80000011606 */
[----:B------:R-:W-:-:S03]  /*13e0*/  SEL R6, R5, R6, !P0 ;  /* 0x0000000605067207 */ /* 0x000fc60004000000 */
[----:B------:R-:W-:Y:S01]  /*13f0*/  @!P1 IMAD.HI.U32 R7, R14, R2, RZ ;  /* 0x000000020e079227 */ /* 0x000fe200078e00ff */
[----:B------:R-:W-:-:S04]  /*1400*/  IADD3 R2, PT, PT, -R6, RZ, RZ ;  /* 0x000000ff06027210 */ /* 0x000fc80007ffe1ff */
[----:B------:R-:W-:Y:S01]  /*1410*/  @!P1 SHF.R.U32.HI R3, RZ, R3, R7 ;  /* 0x00000003ff039219 */ /* 0x000fe20000011607 */
[----:B------:R-:W-:Y:S01]  /*1420*/  IMAD R2, R10, R2, R5 ;  /* 0x000000020a027224 */ /* 0x000fe200078e0205 */
[----:B------:R-:W-:Y:S02]  /*1430*/  IADD3 R7, PT, PT, -R5, RZ, RZ ;  /* 0x000000ff05077210 */ /* 0x000fe40007ffe1ff */
[----:B------:R-:W-:-:S03]  /*1440*/  @!P1 SEL R3, R14, R3, !P0 ;  /* 0x000000030e039207 */ /* 0x000fc60004000000 */
[----:B------:R-:W-:Y:S02]  /*1450*/  IMAD R7, R4, R7, R20 ;  /* 0x0000000704077224 */ /* 0x000fe400078e0214 */
[--C-:B------:R-:W-:Y:S02]  /*1460*/  @!P1 IMAD.IADD R6, R6, 0x1, -R3.reuse ;  /* 0x0000000106069824 */ /* 0x100fe400078e0a03 */
[----:B------:R-:W-:Y:S01]  /*1470*/  @!P1 IMAD R3, R2, R12, R3 ;  /* 0x0000000c02039224 */ /* 0x000fe200078e0203 */
[----:B------:R-:W-:Y:S01]  /*1480*/  IADD3 R2, PT, PT, -R14, RZ, RZ ;  /* 0x000000ff0e027210 */ /* 0x000fe20007ffe1ff */
[----:B------:R-:W-:Y:S02]  /*1490*/  @!P1 IMAD R5, R6, R10, R14 ;  /* 0x0000000a06059224 */ /* 0x000fe400078e020e */
[----:B------:R-:W-:Y:S02]  /*14a0*/  @!P1 IMAD.MOV.U32 R14, RZ, RZ, R3 ;  /* 0x000000ffff0e9224 */ /* 0x000fe400078e0003 */
[----:B------:R-:W-:-:S02]  /*14b0*/  IMAD R2, R9, R2, R21 ;  /* 0x0000000209027224 */ /* 0x000fc400078e0215 */
[----:B------:R-:W-:Y:S02]  /*14c0*/  IMAD R20, R5, R4, R7 ;  /* 0x0000000405147224 */ /* 0x000fe400078e0207 */
[----:B------:R-:W-:Y:S02]  /*14d0*/  IMAD R21, R14, R9, R2 ;  /* 0x000000090e157224 */ /* 0x000fe400078e0202 */
.L_x_16:
[----:B------:R-:W1:Y:S01]  /*14e0*/  LDCU UR4, c[0x0][0xb30] ;  /* 0x00016600ff0477ac */ /* 0x000e620008000800 */
[----:B------:R-:W2:Y:S08]  /*14f0*/  S2UR UR37, SR_CgaCtaId ;  /* 0x00000000002579c3 */ /* 0x000eb00000008800 */
[----:B------:R-:W3:Y:S01]  /*1500*/  LDC R26, c[0x0][0xb24] ;  /* 0x0002c900ff1a7b82 */ /* 0x000ee20000000800 */
[----:B-1----:R-:W-:-:S09]  /*1510*/  UISETP.NE.AND UP1, UPT, UR4, 0x1, UPT ;  /* 0x000000010400788c */ /* 0x002fd2000bf25270 */
[----:B--2---:R-:W-:Y:S05]  /*1520*/  BRA.U UP1, `(.L_x_17) ;  /* 0x0000000101407547 */ /* 0x004fea000b800000 */
[----:B------:R-:W1:Y:S08]  /*1530*/  LDC.64 R4, c[0x0][0xb10] ;  /* 0x0002c400ff047b82 */ /* 0x000e700000000a00 */
[----:B------:R-:W2:Y:S08]  /*1540*/  LDC.64 R2, c[0x0][0xb18] ;  /* 0x0002c600ff027b82 */ /* 0x000eb00000000a00 */
[----:B------:R-:W4:Y:S08]  /*1550*/  LDC R6, c[0x0][0xb20] ;  /* 0x0002c800ff067b82 */ /* 0x000f300000000800 */
[----:B------:R-:W3:Y:S01]  /*1560*/  LDC R7, c[0x0][0xb0c] ;  /* 0x0002c300ff077b82 */ /* 0x000ee20000000800 */
[----:B-1----:R-:W-:-:S05]  /*1570*/  IMAD.HI.U32 R4, R21, R4, RZ ;  /* 0x0000000415047227 */ /* 0x002fca00078e00ff */
[----:B------:R-:W-:Y:S01]  /*1580*/  SHF.R.U32.HI R4, RZ, R5, R4 ;  /* 0x00000005ff047219 */ /* 0x000fe20000011604 */
[----:B--2---:R-:W-:Y:S01]  /*1590*/  IMAD.HI.U32 R3, R20, R3, RZ ;  /* 0x0000000314037227 */ /* 0x004fe200078e00ff */
[----:B------:R-:W-:-:S04]  /*15a0*/  ISETP.NE.AND P0, PT, R2, 0x1, PT ;  /* 0x000000010200780c */ /* 0x000fc80003f05270 */
[----:B----4-:R-:W-:-:S04]  /*15b0*/  SHF.R.U32.HI R3, RZ, R6, R3 ;  /* 0x00000006ff037219 */ /* 0x010fc80000011603 */
[----:B------:R-:W-:Y:S02]  /*15c0*/  SEL R3, R20, R3, !P0 ;  /* 0x0000000314037207 */ /* 0x000fe40004000000 */
[----:B---3--:R-:W-:-:S04]  /*15d0*/  ISETP.NE.AND P1, PT, R7, 0x1, PT ;  /* 0x000000010700780c */ /* 0x008fc80003f25270 */
[----:B------:R-:W-:-:S05]  /*15e0*/  SEL R4, R21, R4, !P1 ;  /* 0x0000000415047207 */ /* 0x000fca0004800000 */
[----:B------:R-:W-:Y:S02]  /*15f0*/  IMAD.IADD R5, R3, 0x1, -R4 ;  /* 0x0000000103057824 */ /* 0x000fe400078e0a04 */
[----:B------:R-:W-:Y:S02]  /*1600*/  IMAD.IADD R3, R4, 0x1, -R3 ;  /* 0x0000000104037824 */ /* 0x000fe400078e0a03 */
[----:B------:R-:W-:Y:S02]  /*1610*/  IMAD R21, R5, R7, R21 ;  /* 0x0000000705157224 */ /* 0x000fe400078e0215 */
[----:B------:R-:W-:-:S07]  /*1620*/  IMAD R20, R3, R2, R20 ;  /* 0x0000000203147224 */ /* 0x000fce00078e0214 */
.L_x_17:
[----:B------:R-:W-:Y:S01]  /*1630*/  BAR.SYNC.DEFER_BLOCKING 0x0 ;  /* 0x0000000000007b1d */ /* 0x000fe20000010000 */
[----:B------:R-:W-:Y:S01]  /*1640*/  UISETP.NE.AND UP1, UPT, UR8, 0x2, UPT ;  /* 0x000000020800788c */ /* 0x000fe2000bf25270 */
[----:B------:R-:W-:Y:S02]  /*1650*/  ISETP.NE.OR P5, PT, R0, 0x2, !P5 ;  /* 0x000000020000780c */ /* 0x000fe40006fa5670 */
[----:B------:R-:W-:-:S06]  /*1660*/  LOP3.LUT R2, R70, 0x1f, RZ, 0xc0, !PT ;  /* 0x0000001f46027812 */ /* 0x000fcc00078ec0ff */
[----:B------:R-:W-:Y:S05]  /*1670*/  BRA.U UP1, `(.L_x_18) ;  /* 0x0000001d016c7547 */ /* 0x000fea000b800000 */
[----:B------:R-:W1:Y:S01]  /*1680*/  LDCU UR13, c[0x0][0x38c] ;  /* 0x00007180ff0d77ac */ /* 0x000e620008000800 */
[----:B------:R-:W2:Y:S01]  /*1690*/  LDC R8, c[0x0][0x370] ;  /* 0x0000dc00ff087b82 */ /* 0x000ea20000000800 */
[----:B------:R-:W-:Y:S01]  /*16a0*/  PLOP3.LUT P1, PT, PT, PT, UP2, 0x80, 0x8 ;  /* 0x000000000008781c */ /* 0x000fe20003f2f028 */
[----:B------:R-:W-:Y:S01]  /*16b0*/  IMAD.MOV.U32 R15, RZ, RZ, 0x1 ;  /* 0x00000001ff0f7424 */ /* 0x000fe200078e00ff */
[----:B------:R-:W-:Y:S01]  /*16c0*/  ISETP.EQ.OR P4, PT, R2, RZ, P5 ;  /* 0x000000ff0200720c */ /* 0x000fe20002f82670 */
[----:B------:R-:W-:Y:S01]  /*16d0*/  IMAD.MOV.U32 R14, RZ, RZ, RZ ;  /* 0x000000ffff0e7224 */ /* 0x000fe200078e00ff */
[----:B------:R-:W-:Y:S02]  /*16e0*/  PLOP3.LUT P1, PT, P1, PT, PT, 0x8, 0x80 ;  /* 0x000000000080781c */ /* 0x000fe40000f2e170 */
[----:B------:R-:W-:Y:S01]  /*16f0*/  CS2R R12, SRZ ;  /* 0x00000000000c7805 */ /* 0x000fe2000001ff00 */
[----:B------:R-:W-:Y:S01]  /*1700*/  IMAD.MOV.U32 R11, RZ, RZ, 0x1 ;  /* 0x00000001ff0b7424 */ /* 0x000fe200078e00ff */
[----:B------:R-:W4:Y:S01]  /*1710*/  LDC R0, c[0x0][0x374] ;  /* 0x0000dd00ff007b82 */ /* 0x000f220000000800 */
[----:B------:R-:W2:Y:S01]  /*1720*/  LDCU.64 UR22, c[0x0][0x348] ;  /* 0x00006900ff1677ac */ /* 0x000ea20008000a00 */
[----:B------:R-:W-:Y:S01]  /*1730*/  UMOV UR6, URZ ;  /* 0x000000ff00067c82 */ /* 0x000fe20008000000 */
[----:B-1----:R-:W-:-:S04]  /*1740*/  UIADD3 UR5, UPT, UPT, UR13, 0x1f, URZ ;  /* 0x0000001f0d057890 */ /* 0x002fc8000fffe0ff */
[----:B------:R-:W-:-:S04]  /*1750*/  USHF.R.S32.HI UR4, URZ, 0x1f, UR5 ;  /* 0x0000001fff047899 */ /* 0x000fc80008011405 */
[----:B------:R-:W-:-:S04]  /*1760*/  ULEA.HI UR4, UR4, UR5, URZ, 0x5 ;  /* 0x0000000504047291 */ /* 0x000fc8000f8f28ff */
[----:B------:R-:W-:Y:S02]  /*1770*/  USHF.R.S32.HI UR15, URZ, 0x5, UR4 ;  /* 0x00000005ff0f7899 */ /* 0x000fe40008011404 */
[----:B------:R-:W-:Y:S02]  /*1780*/  UIADD3 UR4, UPT, UPT, UR13, -0x1, URZ ;  /* 0xffffffff0d047890 */ /* 0x000fe4000fffe0ff */
[----:B------:R-:W-:Y:S02]  /*1790*/  UISETP.LT.U32.AND UP0, UPT, UR15, 0x1a, UPT ;  /* 0x0000001a0f00788c */ /* 0x000fe4000bf01070 */
[----:B------:R-:W-:Y:S02]  /*17a0*/  UISETP.GE.U32.AND UP1, UPT, UR4, -0x3f, UPT ;  /* 0xffffffc10400788c */ /* 0x000fe4000bf26070 */
[----:B------:R-:W-:Y:S02]  /*17b0*/  USEL UR14, UR15, 0x1a, UP0 ;  /* 0x0000001a0f0e7887 */ /* 0x000fe40008000000 */
[----:B------:R-:W-:-:S02]  /*17c0*/  UIADD3 UR13, UPT, UPT, UR13, 0x3e, URZ ;  /* 0x0000003e0d0d7890 */ /* 0x000fc4000fffe0ff */
[----:B------:R-:W-:Y:S02]  /*17d0*/  UIADD3 UR5, UPT, UPT, UR14, -0x1, URZ ;  /* 0xffffffff0e057890 */ /* 0x000fe4000fffe0ff */
[----:B------:R-:W-:-:S03]  /*17e0*/  UIADD3 UR7, UPT, UPT, UR15, -UR14, URZ ;  /* 0x8000000e0f077290 */ /* 0x000fc6000fffe0ff */
[----:B------:R-:W-:-:S04]  /*17f0*/  @UP1 UIADD3 UR5, UPT, UPT, UR14, URZ, URZ ;  /* 0x000000ff0e051290 */ /* 0x000fc8000fffe0ff */
[----:B--2---:R-:W-:-:S12]  /*1800*/  UIADD3 UR5, UPT, UPT, UR5, 0x1, URZ ;  /* 0x0000000105057890 */ /* 0x004fd8000fffe0ff */
.L_x_36:
[----:B------:R-:W-:Y:S01]  /*1810*/  UISETP.NE.AND UP0, UPT, UR37, URZ, UPT ;  /* 0x000000ff2500728c */ /* 0x000fe2000bf05270 */
[----:B------:R-:W1:Y:S08]  /*1820*/  S2UR UR37, SR_CgaCtaId ;  /* 0x00000000002579c3 */ /* 0x000e700000008800 */
[----:B------:R-:W-:Y:S05]  /*1830*/  BRA.U UP0, `(.L_x_19) ;  /* 0x0000000100347547 */ /* 0x000fea000b800000 */
[----:B------:R-:W2:Y:S01]  /*1840*/  S2R R2, SR_CgaCtaId ;  /* 0x0000000000027919 */ /* 0x000ea20000008800 */
[----:B------:R-:W-:-:S04]  /*1850*/  MOV R3, 0x400 ;  /* 0x0000040000037802 */ /* 0x000fc80000000f00 */
[----:B--2---:R-:W-:Y:S02]  /*1860*/  LEA R2, R2, R3, 0x18 ;  /* 0x0000000302027211 */ /* 0x004fe400078ec0ff */
[----:B------:R-:W-:-:S03]  /*1870*/  SHF.L.U32 R3, R11, 0x1f, RZ ;  /* 0x0000001f0b037819 */ /* 0x000fc600000006ff */
[----:B------:R-:W-:-:S04]  /*1880*/  IMAD R2, R12, 0x8, R2 ;  /* 0x000000080c027824 */ /* 0x000fc800078e0202 */
[----:B------:R-:W2:Y:S02]  /*1890*/  SYNCS.PHASECHK.TRANS64.TRYWAIT P0, [R2+URZ+0x250], R3 ;  /* 0x00025003020075a7 */ /* 0x000ea400080011ff */
[----:B--2---:R-:W-:Y:S05]  /*18a0*/  @!P0 BRA `(.L_x_20) ;  /* 0x0000006000c48947 */ /* 0x004fea0003800000 */
.L_x_138:
[----:B------:R-:W-:Y:S01]  /*18b0*/  VIADD R12, R12, 0x1 ;  /* 0x000000010c0c7836 */ /* 0x000fe20000000000 */
[----:B------:R2:W-:Y:S04]  /*18c0*/  SYNCS.ARRIVE.TRANS64.A1T0 RZ, [R2+URZ+0x240], RZ ;  /* 0x000240ff02ff79a7 */ /* 0x0005e800081000ff */
[----:B------:R-:W-:-:S04]  /*18d0*/  ISETP.NE.AND P0, PT, R12, 0x2, PT ;  /* 0x000000020c00780c */ /* 0x000fc80003f05270 */
[----:B------:R-:W-:Y:S02]  /*18e0*/  SEL R12, R12, RZ, P0 ;  /* 0x000000ff0c0c7207 */ /* 0x000fe40000000000 */
[----:B--2---:R-:W-:-:S04]  /*18f0*/  SEL R2, RZ, 0x1, P0 ;  /* 0x00000001ff027807 */ /* 0x004fc80000000000 */
[----:B------:R-:W-:-:S07]  /*1900*/  LOP3.LUT R11, R11, R2, RZ, 0x3c, !PT ;  /* 0x000000020b0b7212 */ /* 0x000fce00078e3cff */
.L_x_19:
[----:B------:R-:W-:Y:S01]  /*1910*/  UMOV UR4, 0x400 ;  /* 0x0000040000047882 */ /* 0x000fe20000000000 */
[----:B------:R-:W-:Y:S01]  /*1920*/  SHF.L.U32 R2, R15, 0x1f, RZ ;  /* 0x0000001f0f027819 */ /* 0x000fe200000006ff */
[----:B-1----:R-:W-:Y:S01]  /*1930*/  ULEA UR4, UR37, UR4, 0x18 ;  /* 0x0000000425047291 */ /* 0x002fe2000f8ec0ff */
[----:B------:R-:W-:Y:S01]  /*1940*/  R2UR UR34, R21 ;  /* 0x00000000152272ca */ /* 0x000fe200000e0000 */
[----:B------:R-:W-:Y:S01]  /*1950*/  UISETP.GE.U32.AND UP0, UPT, UR13, 0x3f, UPT ;  /* 0x0000003f0d00788c */ /* 0x000fe2000bf06070 */
[----:B------:R-:W-:Y:S01]  /*1960*/  R2UR UR11, R20 ;  /* 0x00000000140b72ca */ /* 0x000fe200000e0000 */
[----:B------:R-:W-:Y:S01]  /*1970*/  ULEA UR8, UR6, UR4, 0x3 ;  /* 0x0000000406087291 */ /* 0x000fe2000f8e18ff */
[----:B------:R-:W-:-:S08]  /*1980*/  UMOV UR24, URZ ;  /* 0x000000ff00187c82 */ /* 0x000fd00008000000 */
[----:B------:R1:W2:Y:S01]  /*1990*/  SYNCS.PHASECHK.TRANS64.TRYWAIT P0, [UR8+0xd0], R2 ;  /* 0x0000d002ff0075a7 */ /* 0x0002a20008001108 */
[----:B------:R-:W-:Y:S02]  /*19a0*/  USHF.L.U32 UR34, UR34, 0x6, URZ ;  /* 0x0000000622227899 */ /* 0x000fe400080006ff */
[----:B------:R-:W-:Y:S01]  /*19b0*/  USHF.L.U32 UR11, UR11, 0x6, URZ ;  /* 0x000000060b0b7899 */ /* 0x000fe200080006ff */
[----:B------:R-:W-:Y:S11]  /*19c0*/  BRA.U !UP0, `(.L_x_21) ;  /* 0x0000000108a47547 */ /* 0x000ff6000b800000 */
[----:B------:R-:W-:Y:S01]  /*19d0*/  UMOV UR16, URZ ;  /* 0x000000ff00107c82 */ /* 0x000fe20008000000 */
[----:B------:R-:W-:-:S05]  /*19e0*/  UMOV UR17, UR6 ;  /* 0x0000000600117c82 */ /* 0x000fca0008000000 */
.L_x_26:
[----:B-1----:R-:W-:Y:S01]  /*19f0*/  ULEA UR33, UR17, UR4, 0x3 ;  /* 0x0000000411217291 */ /* 0x002fe2000f8e18ff */
[----:B--2---:R-:W-:Y:S01]  /*1a00*/  @!P5 MOV R3, 0x2000 ;  /* 0x000020000003d802 */ /* 0x004fe20000000f00 */
[----:B--2---:R-:W-:Y:S10]  /*1a10*/  @P0 BRA `(.L_x_22) ;  /* 0x00000000000c0947 */ /* 0x004ff40003800000 */
[----:B------:R-:W-:-:S04]  /*1a20*/  SHF.L.U32 R4, R15, 0x1f, RZ ;  /* 0x0000001f0f047819 */ /* 0x000fc800000006ff */
[----:B------:R-:W2:Y:S02]  /*1a30*/  SYNCS.PHASECHK.TRANS64.TRYWAIT P0, [UR33+0xd0], R4 ;  /* 0x0000d004ff0075a7 */ /* 0x000ea40008001121 */
[----:B--2---:R-:W-:Y:S05]  /*1a40*/  @!P0 BRA `(.L_x_23) ;  /* 0x0000006000708947 */ /* 0x004fea0003800000 */
.L_x_22:
[----:B------:R2:W-:Y:S01]  /*1a50*/  @!P5 SYNCS.ARRIVE.TRANS64 RZ, [UR33], R3 ;  /* 0x00000003ffffd9a7 */ /* 0x0005e20008000021 */
[----:B------:R-:W-:Y:S04]  /*1a60*/  BSSY.RECONVERGENT B0, `(.L_x_24) ;  /* 0x0000003000007945 */ /* 0x000fe80003800200 */
[----:B------:R-:W-:Y:S05]  /*1a70*/  @P4 BRA `(.L_x_25) ;  /* 0x0000000000044947 */ /* 0x000fea0003800000 */
[----:B------:R-:W-:Y:S05]  /*1a80*/  BPT.TRAP 0x1 ;  /* 0x000000040000795c */ /* 0x000fea0000300000 */
.L_x_25:
[----:B------:R-:W-:Y:S05]  /*1a90*/  BSYNC.RECONVERGENT B0 ;  /* 0x0000000000007941 */ /* 0x000fea0003800200 */
.L_x_24:
[----:B------:R-:W-:Y:S02]  /*1aa0*/  UIADD3 UR6, UPT, UPT, UR17, 0x1, URZ ;  /* 0x0000000111067890 */ /* 0x000fe4000fffe0ff */
[----:B------:R-:W-:Y:S02]  /*1ab0*/  UIADD3 UR26, UP1, UPT, UR22, 0x80, URZ ;  /* 0x00000080161a7890 */ /* 0x000fe4000ff3e0ff */
[----:B------:R-:W-:Y:S02]  /*1ac0*/  UISETP.NE.AND UP0, UPT, UR6, 0x1a, UPT ;  /* 0x0000001a0600788c */ /* 0x000fe4000bf05270 */
[----:B------:R-:W-:Y:S02]  /*1ad0*/  USHF.L.U32 UR35, UR16, 0x5, URZ ;  /* 0x0000000510237899 */ /* 0x000fe400080006ff */
[----:B------:R-:W-:Y:S02]  /*1ae0*/  USEL UR9, URZ, 0x1, UP0 ;  /* 0x00000001ff097887 */ /* 0x000fe40008000000 */
[----:B------:R-:W-:-:S02]  /*1af0*/  USEL UR6, UR6, URZ, UP0 ;  /* 0x000000ff06067287 */ /* 0x000fc40008000000 */
[----:B------:R-:W-:Y:S02]  /*1b00*/  UIADD3 UR20, UP0, UPT, UR22, 0x180, URZ ;  /* 0x0000018016147890 */ /* 0x000fe4000ff1e0ff */
[----:B------:R-:W-:Y:S01]  /*1b10*/  ULEA UR8, UR6, UR4, 0x3 ;  /* 0x0000000406087291 */ /* 0x000fe2000f8e18ff */
[----:B------:R-:W-:Y:S01]  /*1b20*/  LOP3.LUT R15, R15, UR9, RZ, 0x3c, !PT ;  /* 0x000000090f0f7c12 */ /* 0x000fe2000f8e3cff */
[----:B------:R-:W-:Y:S02]  /*1b30*/  UIADD3.X UR27, UPT, UPT, URZ, UR23, URZ, UP1, !UPT ;  /* 0x00000017ff1b7290 */ /* 0x000fe40008ffe4ff */
[----:B------:R-:W-:Y:S01]  /*1b40*/  UIADD3.X UR21, UPT, UPT, URZ, UR23, URZ, UP0, !UPT ;  /* 0x00000017ff157290 */ /* 0x000fe200087fe4ff */
[----:B-1----:R-:W-:Y:S01]  /*1b50*/  SHF.L.U32 R2, R15, 0x1f, RZ ;  /* 0x0000001f0f027819 */ /* 0x002fe200000006ff */
[----:B------:R-:W-:Y:S01]  /*1b60*/  UMOV UR18, 0x0 ;  /* 0x0000000000127882 */ /* 0x000fe20000000000 */
[----:B------:R-:W-:Y:S01]  /*1b70*/  UMOV UR19, 0x10000000 ;  /* 0x1000000000137882 */ /* 0x000fe20000000000 */
[----:B------:R-:W-:Y:S01]  /*1b80*/  UMOV UR12, UR36 ;  /* 0x00000024000c7c82 */ /* 0x000fe20008000000 */
[----:B------:R1:W1:Y:S01]  /*1b90*/  SYNCS.PHASECHK.TRANS64.TRYWAIT P0, [UR8+0xd0], R2 ;  /* 0x0000d002ff0075a7 */ /* 0x0002620008001108 */
[----:B------:R-:W-:Y:S01]  /*1ba0*/  ULEA UR8, UR17, UR4, 0xc ;  /* 0x0000000411087291 */ /* 0x000fe2000f8e60ff */
[----:B------:R-:W-:Y:S01]  /*1bb0*/  UMOV UR9, UR33 ;  /* 0x0000002100097c82 */ /* 0x000fe20008000000 */
[----:B------:R-:W-:-:S02]  /*1bc0*/  UMOV UR10, UR35 ;  /* 0x00000023000a7c82 */ /* 0x000fc40008000000 */
[----:B------:R-:W-:Y:S02]  /*1bd0*/  UIADD3 UR32, UPT, UPT, UR8, 0x3600, URZ ;  /* 0x0000360008207890 */ /* 0x000fe4000fffe0ff */
[----:B------:R-:W-:Y:S02]  /*1be0*/  UIADD3 UR8, UPT, UPT, UR8, 0x1d600, URZ ;  /* 0x0001d60008087890 */ /* 0x000fe4000fffe0ff */
[----:B------:R-:W-:Y:S01]  /*1bf0*/  UIADD3 UR16, UPT, UPT, UR16, 0x1, URZ ;  /* 0x0000000110107890 */ /* 0x000fe2000fffe0ff */
[----:B------:R-:W-:Y:S01]  /*1c00*/  UMOV UR24, UR5 ;  /* 0x0000000500187c82 */ /* 0x000fe20008000000 */
[----:B------:R-:W-:Y:S02]  /*1c10*/  UMOV UR17, UR6 ;  /* 0x0000000600117c82 */ /* 0x000fe40008000000 */
[----:B------:R-:W-:Y:S01]  /*1c20*/  UISETP.NE.AND UP0, UPT, UR16, UR5, UPT ;  /* 0x000000051000728c */ /* 0x000fe2000bf05270 */
[----:B------:R1:W-:Y:S02]  /*1c30*/  UTMALDG.3D [UR32], [UR26], desc[UR18] ;  /* 0x000012201a0075b4 */ /* 0x0003e40008011000 */
[----:B------:R1:W-:Y:S06]  /*1c40*/  UTMALDG.3D [UR8], [UR20], desc[UR18] ;  /* 0x00001208140075b4 */ /* 0x0003ec0008011000 */
[----:B------:R-:W-:Y:S05]  /*1c50*/  BRA.U UP0, `(.L_x_26) ;  /* 0xfffffffd00647547 */ /* 0x000fea000b83ffff */
.L_x_21:
[----:B-1----:R-:W-:Y:S01]  /*1c60*/  ULEA UR8, UR6, UR4, 0x3 ;  /* 0x0000000406087291 */ /* 0x002fe2000f8e18ff */
[----:B------:R-:W-:Y:S01]  /*1c70*/  SHF.L.U32 R2, R15, 0x1f, RZ ;  /* 0x0000001f0f027819 */ /* 0x000fe200000006ff */
[----:B------:R-:W-:Y:S01]  /*1c80*/  @!P1 SYNCS.ARRIVE.TRANS64.A1T0 RZ, [UR4+0x1d8], RZ ;  /* 0x0001d8ffffff99a7 */ /* 0x000fe20008100004 */
[----:B------:R-:W-:-:S06]  /*1c90*/  UISETP.GT.AND UP0, UPT, UR15, UR14, UPT ;  /* 0x0000000e0f00728c */ /* 0x000fcc000bf04270 */
[----:B--2---:R1:W2:Y:S03]  /*1ca0*/  SYNCS.PHASECHK.TRANS64.TRYWAIT P0, [UR8+0xd0], R2 ;  /* 0x0000d002ff0075a7 */ /* 0x0042a60008001108 */
[----:B------:R-:W-:Y:S05]  /*1cb0*/  BRA.U !UP0, `(.L_x_27) ;  /* 0x0000000108a87547 */ /* 0x000fea000b800000 */
[----:B------:R-:W-:Y:S01]  /*1cc0*/  UIADD3 UR21, UPT, UPT, UR7, UR24, URZ ;  /* 0x0000001807157290 */ /* 0x000fe2000fffe0ff */
[----:B------:R-:W-:-:S11]  /*1cd0*/  UMOV UR25, UR6 ;  /* 0x0000000600197c82 */ /* 0x000fd60008000000 */
.L_x_32:
[----:B-1----:R-:W-:Y:S01]  /*1ce0*/  ULEA UR17, UR25, UR4, 0x3 ;  /* 0x0000000419117291 */ /* 0x002fe2000f8e18ff */
[----:B--2---:R-:W-:Y:S01]  /*1cf0*/  @!P5 MOV R3, 0x2000 ;  /* 0x000020000003d802 */ /* 0x004fe20000000f00 */
[----:B--2---:R-:W-:Y:S10]  /*1d00*/  @P0 BRA `(.L_x_28) ;  /* 0x00000000000c0947 */ /* 0x004ff40003800000 */
[----:B------:R-:W-:-:S04]  /*1d10*/  SHF.L.U32 R4, R15, 0x1f, RZ ;  /* 0x0000001f0f047819 */ /* 0x000fc800000006ff */
[----:B------:R-:W2:Y:S02]  /*1d20*/  SYNCS.PHASECHK.TRANS64.TRYWAIT P0, [UR17+0xd0], R4 ;  /* 0x0000d004ff0075a7 */ /* 0x000ea40008001111 */
[----:B--2---:R-:W-:Y:S05]  /*1d30*/  @!P0 BRA `(.L_x_29) ;  /* 0x0000005c00cc8947 */ /* 0x004fea0003800000 */
.L_x_28:
[----:B------:R2:W-:Y:S01]  /*1d40*/  @!P5 SYNCS.ARRIVE.TRANS64 RZ, [UR17], R3 ;  /* 0x00000003ffffd9a7 */ /* 0x0005e20008000011 */
[----:B------:R-:W-:Y:S04]  /*1d50*/  BSSY.RECONVERGENT B0, `(.L_x_30) ;  /* 0x0000003000007945 */ /* 0x000fe80003800200 */
[----:B------:R-:W-:Y:S05]  /*1d60*/  @P4 BRA `(.L_x_31) ;  /* 0x0000000000044947 */ /* 0x000fea0003800000 */
[----:B------:R-:W-:Y:S05]  /*1d70*/  BPT.TRAP 0x1 ;  /* 0x000000040000795c */ /* 0x000fea0000300000 */
.L_x_31:
[----:B------:R-:W-:Y:S05]  /*1d80*/  BSYNC.RECONVERGENT B0 ;  /* 0x0000000000007941 */ /* 0x000fea0003800200 */
.L_x_30:
        /* <DEDUP_REMOVED lines=20> */
[----:B------:R-:W-:Y:S01]  /*1ed0*/  UIADD3 UR8, UPT, UPT, UR8, 0x1d600, URZ ;  /* 0x0001d60008087890 */ /* 0x000fe2000fffe0ff */
[----:B------:R-:W-:Y:S01]  /*1ee0*/  UMOV UR9, UR17 ;  /* 0x0000001100097c82 */ /* 0x000fe20008000000 */
[----:B------:R-:W-:Y:S01]  /*1ef0*/  UMOV UR10, UR19 ;  /* 0x00000013000a7c82 */ /* 0x000fe20008000000 */
[----:B------:R-:W-:Y:S01]  /*1f00*/  UIADD3 UR24, UPT, UPT, UR24, 0x1, URZ ;  /* 0x0000000118187890 */ /* 0x000fe2000fffe0ff */
[----:B------:R-:W-:-:S03]  /*1f10*/  UMOV UR25, UR6 ;  /* 0x0000000600197c82 */ /* 0x000fc60008000000 */
[----:B------:R1:W-:Y:S01]  /*1f20*/  UTMALDG.3D [UR16], [UR30], desc[UR26] ;  /* 0x00001a101e0075b4 */ /* 0x0003e20008011000 */
[----:B------:R-:W-:Y:S01]  /*1f30*/  UISETP.NE.AND UP0, UPT, UR24, UR21, UPT ;  /* 0x000000151800728c */ /* 0x000fe2000bf05270 */
[----:B------:R1:W-:Y:S08]  /*1f40*/  UTMALDG.3D [UR8], [UR28], desc[UR26] ;  /* 0x00001a081c0075b4 */ /* 0x0003f00008011000 */
[----:B------:R-:W-:Y:S05]  /*1f50*/  BRA.U UP0, `(.L_x_32) ;  /* 0xfffffffd00607547 */ /* 0x000fea000b83ffff */
.L_x_27:
[C---:B-1----:R-:W-:Y:S01]  /*1f60*/  LEA R2, R14.reuse, UR4, 0x3 ;  /* 0x000000040e027c11 */ /* 0x042fe2000f8e18ff */
[----:B------:R-:W-:Y:S01]  /*1f70*/  NOP ;  /* 0x0000000000007918 */ /* 0x000fe20000000000 */
[----:B--2---:R-:W-:Y:S02]  /*1f80*/  SHF.L.U32 R3, R13, 0x1f, RZ ;  /* 0x0000001f0d037819 */ /* 0x004fe400000006ff */
[----:B------:R-:W-:Y:S02]  /*1f90*/  LEA R4, R14, UR4, 0x4 ;  /* 0x000000040e047c11 */ /* 0x000fe4000f8e20ff */
[----:B------:R-:W1:Y:S02]  /*1fa0*/  SYNCS.PHASECHK.TRANS64.TRYWAIT P0, [R2+URZ+0x1e0], R3 ;  /* 0x0001e003020075a7 */ /* 0x000e6400080011ff */
[----:B-1----:R-:W-:Y:S05]  /*1fb0*/  @!P0 BRA `(.L_x_33) ;  /* 0x0000005c00448947 */ /* 0x002fea0003800000 */
.L_x_141:
[----:B------:R-:W2:Y:S01]  /*1fc0*/  LDS.128 R4, [R4+0x270] ;  /* 0x0002700004047984 */ /* 0x000ea20000000c00 */
[----:B---3--:R-:W-:Y:S01]  /*1fd0*/  ISETP.GE.AND P0, PT, R26, 0x1, PT ;  /* 0x000000011a00780c */ /* 0x008fe20003f06270 */
[----:B-1----:R-:W-:Y:S01]  /*1fe0*/  VIADD R2, R2, 0x1f0 ;  /* 0x000001f002027836 */ /* 0x002fe20000000000 */
[----:B------:R-:W-:Y:S01]  /*1ff0*/  @!PT LDS RZ, [RZ] ;  /* 0x00000000fffff984 */ /* 0x000fe20000000800 */
[----:B------:R-:W-:Y:S01]  /*2000*/  @!PT LDS RZ, [RZ] ;  /* 0x00000000fffff984 */ /* 0x000fe20000000800 */
[----:B------:R-:W-:Y:S01]  /*2010*/  @!PT LDS RZ, [RZ] ;  /* 0x00000000fffff984 */ /* 0x000fe20000000800 */
[----:B------:R-:W-:Y:S01]  /*2020*/  @!PT LDS RZ, [RZ] ;  /* 0x00000000fffff984 */ /* 0x000fe20000000800 */
[----:B------:R1:W-:Y:S06]  /*2030*/  MEMBAR.ALL.CTA ;  /* 0x0000000000007992 */ /* 0x0003ec0000008000 */
[----:B-1----:R-:W1:Y:S01]  /*2040*/  FENCE.VIEW.ASYNC.S ;  /* 0x00000000000073c6 */ /* 0x002e620000000000 */
[----:B------:R-:W-:-:S04]  /*2050*/  PRMT R2, RZ, 0x654, R2 ;  /* 0x00000654ff027816 */ /* 0x000fc80000000002 */
[----:B-1----:R1:W-:Y:S01]  /*2060*/  SYNCS.ARRIVE.TRANS64.RED.A1T0 RZ, [R2+URZ], RZ ;  /* 0x000000ff02ff79a7 */ /* 0x0023e200081004ff */
[----:B--2---:R-:W-:-:S13]  /*2070*/  LOP3.LUT P2, RZ, R6, 0x1, RZ, 0xc0, !PT ;  /* 0x0000000106ff7812 */ /* 0x004fda000784c0ff */
[----:B------:R-:W-:Y:S01]  /*2080*/  @P2 SHF.R.U32.HI R3, RZ, 0x10, R5 ;  /* 0x00000010ff032819 */ /* 0x000fe20000011605 */
[----:B------:R-:W-:Y:S01]  /*2090*/  VOTEU.ANY UP0, P2 ;  /* 0x0000000000ff7886 */ /* 0x000fe20001000100 */
[----:B------:R-:W-:Y:S02]  /*20a0*/  @P2 MOV R10, R4 ;  /* 0x00000004000a2202 */ /* 0x000fe40000000f00 */
[----:B------:R-:W-:Y:S02]  /*20b0*/  @P2 R2UR.BROADCAST UR8, R3 ;  /* 0x00000000030822ca */ /* 0x000fe400008e0000 */
[----:B------:R-:W-:-:S11]  /*20c0*/  @P2 LOP3.LUT R9, R5, 0xffff, RZ, 0xc0, !PT ;  /* 0x0000ffff05092812 */ /* 0x000fd600078ec0ff */
[----:B------:R-:W-:Y:S01]  /*20d0*/  @UP0 UMOV UR36, UR8 ;  /* 0x0000000800240c82 */ /* 0x000fe20008000000 */
[----:B-1----:R-:W-:Y:S05]  /*20e0*/  @!P0 BRA `(.L_x_34) ;  /* 0x0000000000b88947 */ /* 0x002fea0003800000 */
[----:B------:R-:W4:Y:S01]  /*20f0*/  LDC.64 R4, c[0x0][0xb18] ;  /* 0x0002c600ff047b82 */ /* 0x000f220000000a00 */
[----:B------:R-:W-:-:S07]  /*2100*/  ISETP.NE.AND P3, PT, R26, 0x1, PT ;  /* 0x000000011a00780c */ /* 0x000fce0003f65270 */
[----:B------:R-:W1:Y:S08]  /*2110*/  LDC.64 R6, c[0x0][0xb10] ;  /* 0x0002c400ff067b82 */ /* 0x000e700000000a00 */
[----:B------:R-:W2:Y:S08]  /*2120*/  LDC R16, c[0x0][0xb20] ;  /* 0x0002c800ff107b82 */ /* 0x000eb00000000800 */
[----:B------:R-:W3:Y:S01]  /*2130*/  LDC R17, c[0x0][0xb0c] ;  /* 0x0002c300ff117b82 */ /* 0x000ee20000000800 */
[----:B----4-:R-:W-:Y:S01]  /*2140*/  IMAD.HI.U32 R19, R0, R5, RZ ;  /* 0x0000000500137227 */ /* 0x010fe200078e00ff */
[----:B------:R-:W-:-:S03]  /*2150*/  ISETP.NE.AND P0, PT, R4, 0x1, PT ;  /* 0x000000010400780c */ /* 0x000fc60003f05270 */
[----:B------:R-:W-:-:S03]  /*2160*/  IMAD.HI.U32 R5, R9, R5, RZ ;  /* 0x0000000509057227 */ /* 0x000fc600078e00ff */
[----:B------:R-:W4:Y:S01]  /*2170*/  LDC.64 R2, c[0x0][0xb28] ;  /* 0x0002ca00ff027b82 */ /* 0x000f220000000a00 */
[----:B-1----:R-:W-:-:S04]  /*2180*/  IMAD.HI.U32 R20, R8, R6, RZ ;  /* 0x0000000608147227 */ /* 0x002fc800078e00ff */
[----:B------:R-:W-:Y:S01]  /*2190*/  IMAD.HI.U32 R21, R10, R6, RZ ;  /* 0x000000060a157227 */ /* 0x000fe200078e00ff */
[----:B------:R-:W-:Y:S02]  /*21a0*/  SHF.R.U32.HI R20, RZ, R7, R20 ;  /* 0x00000007ff147219 */ /* 0x000fe40000011614 */
[-C--:B--2---:R-:W-:Y:S02]  /*21b0*/  SHF.R.U32.HI R19, RZ, R16.reuse, R19 ;  /* 0x00000010ff137219 */ /* 0x084fe40000011613 */
[----:B------:R-:W-:Y:S02]  /*21c0*/  SHF.R.U32.HI R5, RZ, R16, R5 ;  /* 0x00000010ff057219 */ /* 0x000fe40000011605 */
[----:B------:R-:W-:Y:S02]  /*21d0*/  SEL R19, R0, R19, !P0 ;  /* 0x0000001300137207 */ /* 0x000fe40004000000 */
[----:B------:R-:W-:Y:S02]  /*21e0*/  SHF.R.U32.HI R21, RZ, R7, R21 ;  /* 0x00000007ff157219 */ /* 0x000fe40000011615 */
[----:B---3--:R-:W-:-:S02]  /*21f0*/  ISETP.NE.AND P1, PT, R17, 0x1, PT ;  /* 0x000000011100780c */ /* 0x008fc40003f25270 */
[----:B------:R-:W-:Y:S02]  /*2200*/  SEL R5, R9, R5, !P0 ;  /* 0x0000000509057207 */ /* 0x000fe40004000000 */
[----:B------:R-:W-:Y:S02]  /*2210*/  SEL R20, R8, R20, !P1 ;  /* 0x0000001408147207 */ /* 0x000fe40004800000 */
[----:B------:R-:W-:Y:S01]  /*2220*/  SEL R21, R10, R21, !P1 ;  /* 0x000000150a157207 */ /* 0x000fe20004800000 */
[----:B----4-:R-:W-:-:S04]  /*2230*/  IMAD.HI.U32 R18, R19, R2, RZ ;  /* 0x0000000213127227 */ /* 0x010fc800078e00ff */
        /* <DEDUP_REMOVED lines=10> */
[----:B------:R-:W-:-:S04]  /*22e0*/  @!P0 IMAD.HI.U32 R7, R21, R2, RZ ;  /* 0x0000000215078227 */ /* 0x000fc800078e00ff */
[----:B------:R-:W-:Y:S01]  /*22f0*/  IMAD.MOV R2, RZ, RZ, -R6 ;  /* 0x000000ffff027224 */ /* 0x000fe200078e0a06 */
[----:B------:R-:W-:Y:S02]  /*2300*/  @!P0 SHF.R.U32.HI R3, RZ, R3, R7 ;  /* 0x00000003ff038219 */ /* 0x000fe40000011607 */
[----:B------:R-:W-:Y:S01]  /*2310*/  IADD3 R7, PT, PT, -R5, RZ, RZ ;  /* 0x000000ff05077210 */ /* 0x000fe20007ffe1ff */
[----:B------:R-:W-:Y:S01]  /*2320*/  IMAD R2, R26, R2, R5 ;  /* 0x000000021a027224 */ /* 0x000fe200078e0205 */
        /* <DEDUP_REMOVED lines=10> */
.L_x_34:
[----:B------:R-:W1:Y:S02]  /*23d0*/  LDCU UR8, c[0x0][0xb30] ;  /* 0x00016600ff0877ac */ /* 0x000e640008000800 */
[----:B-1----:R-:W-:-:S09]  /*23e0*/  UISETP.NE.AND UP0, UPT, UR8, 0x1, UPT ;  /* 0x000000010800788c */ /* 0x002fd2000bf05270 */
[----:B------:R-:W-:Y:S05]  /*23f0*/  BRA.U UP0, `(.L_x_35) ;  /* 0x0000000100407547 */ /* 0x000fea000b800000 */
[----:B------:R-:W1:Y:S08]  /*2400*/  LDC.64 R4, c[0x0][0xb10] ;  /* 0x0002c400ff047b82 */ /* 0x000e700000000a00 */
[----:B------:R-:W2:Y:S08]  /*2410*/  LDC.64 R2, c[0x0][0xb18] ;  /* 0x0002c600ff027b82 */ /* 0x000eb00000000a00 */
[----:B------:R-:W3:Y:S08]  /*2420*/  LDC R6, c[0x0][0xb20] ;  /* 0x0002c800ff067b82 */ /* 0x000ef00000000800 */
[----:B------:R-:W4:Y:S01]  /*2430*/  LDC R7, c[0x0][0xb0c] ;  /* 0x0002c300ff077b82 */ /* 0x000f220000000800 */
[----:B-1----:R-:W-:-:S05]  /*2440*/  IMAD.HI.U32 R4, R10, R4, RZ ;  /* 0x000000040a047227 */ /* 0x002fca00078e00ff */
[----:B------:R-:W-:Y:S01]  /*2450*/  SHF.R.U32.HI R4, RZ, R5, R4 ;  /* 0x00000005ff047219 */ /* 0x000fe20000011604 */
[----:B--2---:R-:W-:Y:S01]  /*2460*/  IMAD.HI.U32 R3, R9, R3, RZ ;  /* 0x0000000309037227 */ /* 0x004fe200078e00ff */
[----:B------:R-:W-:-:S04]  /*2470*/  ISETP.NE.AND P0, PT, R2, 0x1, PT ;  /* 0x000000010200780c */ /* 0x000fc80003f05270 */
[----:B---3--:R-:W-:-:S04]  /*2480*/  SHF.R.U32.HI R3, RZ, R6, R3 ;  /* 0x00000006ff037219 */ /* 0x008fc80000011603 */
[----:B------:R-:W-:Y:S02]  /*2490*/  SEL R3, R9, R3, !P0 ;  /* 0x0000000309037207 */ /* 0x000fe40004000000 */
[----:B----4-:R-:W-:-:S04]  /*24a0*/  ISETP.NE.AND P1, PT, R7, 0x1, PT ;  /* 0x000000010700780c */ /* 0x010fc80003f25270 */
[----:B------:R-:W-:-:S05]  /*24b0*/  SEL R4, R10, R4, !P1 ;  /* 0x000000040a047207 */ /* 0x000fca0004800000 */
[----:B------:R-:W-:Y:S02]  /*24c0*/  IMAD.IADD R5, R3, 0x1, -R4 ;  /* 0x0000000103057824 */ /* 0x000fe400078e0a04 */
[----:B------:R-:W-:Y:S02]  /*24d0*/  IMAD.IADD R3, R4, 0x1, -R3 ;  /* 0x0000000104037824 */ /* 0x000fe400078e0a03 */
[----:B------:R-:W-:Y:S02]  /*24e0*/  IMAD R10, R5, R7, R10 ;  /* 0x00000007050a7224 */ /* 0x000fe400078e020a */
[----:B------:R-:W-:-:S07]  /*24f0*/  IMAD R9, R3, R2, R9 ;  /* 0x0000000203097224 */ /* 0x000fce00078e0209 */
.L_x_35:
[----:B------:R-:W-:Y:S01]  /*2500*/  VIADD R14, R14, 0x1 ;  /* 0x000000010e0e7836 */ /* 0x000fe20000000000 */
[----:B------:R-:W-:Y:S01]  /*2510*/  PLOP3.LUT P1, PT, PT, PT, PT, 0x80, 0x8 ;  /* 0x000000000008781c */ /* 0x000fe20003f2f070 */
[----:B------:R-:W-:Y:S02]  /*2520*/  IMAD.IADD R21, R10, 0x1, R59 ;  /* 0x000000010a157824 */ /* 0x000fe400078e023b */
[----:B------:R-:W-:Y:S01]  /*2530*/  IMAD.IADD R20, R9, 0x1, R58 ;  /* 0x0000000109147824 */ /* 0x000fe200078e023a */
[----:B------:R-:W-:-:S04]  /*2540*/  ISETP.NE.AND P0, PT, R14, 0x2, PT ;  /* 0x000000020e00780c */ /* 0x000fc80003f05270 */
[----:B------:R-:W-:Y:S02]  /*2550*/  SEL R2, RZ, 0x1, P0 ;  /* 0x00000001ff027807 */ /* 0x000fe40000000000 */
[----:B------:R-:W-:Y:S02]  /*2560*/  SEL R14, R14, RZ, P0 ;  /* 0x000000ff0e0e7207 */ /* 0x000fe40000000000 */
[----:B------:R-:W-:Y:S01]  /*2570*/  LOP3.LUT R13, R13, R2, RZ, 0x3c, !PT ;  /* 0x000000020d0d7212 */ /* 0x000fe200078e3cff */
[----:B------:R-:W-:Y:S06]  /*2580*/  @P2 BRA `(.L_x_36) ;  /* 0xfffffff000a02947 */ /* 0x000fec000383ffff */
[----:B------:R-:W-:Y:S01]  /*2590*/  UIADD3 UR4, UPT, UPT, UR4, 0xd0, URZ ;  /* 0x000000d004047890 */ /* 0x000fe2000fffe0ff */
[----:B------:R-:W-:-:S03]  /*25a0*/  SHF.L.U32 R2, R15, 0x1f, RZ ;  /* 0x0000001f0f027819 */ /* 0x000fc600000006ff */
[----:B------:R-:W-:-:S09]  /*25b0*/  ULEA UR5, UR6, UR4, 0x3 ;  /* 0x0000000406057291 */ /* 0x000fd2000f8e18ff */
[----:B------:R-:W1:Y:S02]  /*25c0*/  SYNCS.PHASECHK.TRANS64.TRYWAIT P0, [UR5], R2 ;  /* 0x00000002ff0075a7 */ /* 0x000e640008001105 */
[----:B-1----:R-:W-:Y:S05]  /*25d0*/  @!P0 BRA `(.L_x_37) ;  /* 0x0000005400d08947 */ /* 0x002fea0003800000 */
.L_x_143:
[----:B------:R-:W-:-:S04]  /*25e0*/  UIADD3 UR6, UPT, UPT, UR6, 0x1, URZ ;  /* 0x0000000106067890 */ /* 0x000fc8000fffe0ff */
[----:B------:R-:W-:-:S04]  /*25f0*/  UISETP.NE.AND UP0, UPT, UR6, 0x1a, UPT ;  /* 0x0000001a0600788c */ /* 0x000fc8000bf05270 */
[----:B------:R-:W-:Y:S02]  /*2600*/  USEL UR7, URZ, 0x1, UP0 ;  /* 0x00000001ff077887 */ /* 0x000fe40008000000 */
[----:B------:R-:W-:-:S04]  /*2610*/  USEL UR6, UR6, URZ, UP0 ;  /* 0x000000ff06067287 */ /* 0x000fc80008000000 */
[----:B------:R-:W-:Y:S01]  /*2620*/  ULEA UR5, UR6, UR4, 0x3 ;  /* 0x0000000406057291 */ /* 0x000fe2000f8e18ff */
[----:B-1----:R-:W-:-:S04]  /*2630*/  LOP3.LUT R2, R15, UR7, RZ, 0x3c, !PT ;  /* 0x000000070f027c12 */ /* 0x002fc8000f8e3cff */
[----:B------:R-:W-:-:S04]  /*2640*/  SHF.L.U32 R3, R2, 0x1f, RZ ;  /* 0x0000001f02037819 */ /* 0x000fc800000006ff */
[----:B------:R-:W1:Y:S02]  /*2650*/  SYNCS.PHASECHK.TRANS64.TRYWAIT P0, [UR5], R3 ;  /* 0x00000003ff0075a7 */ /* 0x000e640008001105 */
[----:B-1----:R-:W-:Y:S05]  /*2660*/  @!P0 BRA `(.L_x_38) ;  /* 0x0000005400c48947 */ /* 0x002fea0003800000 */
.L_x_145:
[----:B------:R-:W-:-:S04]  /*2670*/  UIADD3 UR6, UPT, UPT, UR6, 0x1, URZ ;  /* 0x0000000106067890 */ /* 0x000fc8000fffe0ff */
[----:B------:R-:W-:-:S04]  /*2680*/  UISETP.NE.AND UP0, UPT, UR6, 0x1a, UPT ;  /* 0x0000001a0600788c */ /* 0x000fc8000bf05270 */
[----:B------:R-:W-:Y:S02]  /*2690*/  USEL UR7, URZ, 0x1, UP0 ;  /* 0x00000001ff077887 */ /* 0x000fe40008000000 */
[----:B------:R-:W-:-:S04]  /*26a0*/  USEL UR6, UR6, URZ, UP0 ;  /* 0x000000ff06067287 */ /* 0x000fc80008000000 */
[----:B------:R-:W-:Y:S01]  /*26b0*/  ULEA UR5, UR6, UR4, 0x3 ;  /* 0x0000000406057291 */ /* 0x000fe2000f8e18ff */
[----:B------:R-:W-:-:S04]  /*26c0*/  LOP3.LUT R2, R2, UR7, RZ, 0x3c, !PT ;  /* 0x0000000702027c12 */ /* 0x000fc8000f8e3cff */
[----:B-1----:R-:W-:-:S04]  /*26d0*/  SHF.L.U32 R3, R2, 0x1f, RZ ;  /* 0x0000001f02037819 */ /* 0x002fc800000006ff */
[----:B------:R-:W1:Y:S02]  /*26e0*/  SYNCS.PHASECHK.TRANS64.TRYWAIT P0, [UR5], R3 ;  /* 0x00000003ff0075a7 */ /* 0x000e640008001105 */
[----:B-1----:R-:W-:Y:S05]  /*26f0*/  @!P0 BRA `(.L_x_39) ;  /* 0x0000005400b88947 */ /* 0x002fea0003800000 */
.L_x_147:
        /* <DEDUP_REMOVED lines=9> */
.L_x_149:
        /* <DEDUP_REMOVED lines=9> */
.L_x_151:
        /* <DEDUP_REMOVED lines=9> */
.L_x_153:
        /* <DEDUP_REMOVED lines=9> */
.L_x_155:
        /* <DEDUP_REMOVED lines=9> */
.L_x_157:
        /* <DEDUP_REMOVED lines=9> */
.L_x_159:
        /* <DEDUP_REMOVED lines=9> */
.L_x_161:
        /* <DEDUP_REMOVED lines=9> */
.L_x_163:
        /* <DEDUP_REMOVED lines=9> */
.L_x_165:
        /* <DEDUP_REMOVED lines=9> */
.L_x_167:
        /* <DEDUP_REMOVED lines=9> */
.L_x_169:
        /* <DEDUP_REMOVED lines=9> */
.L_x_171:
        /* <DEDUP_REMOVED lines=9> */
.L_x_173:
        /* <DEDUP_REMOVED lines=9> */
.L_x_175:
        /* <DEDUP_REMOVED lines=9> */
.L_x_177:
        /* <DEDUP_REMOVED lines=9> */
.L_x_179:
        /* <DEDUP_REMOVED lines=9> */
.L_x_181:
        /* <DEDUP_REMOVED lines=9> */
.L_x_183:
        /* <DEDUP_REMOVED lines=9> */
.L_x_185:
        /* <DEDUP_REMOVED lines=9> */
.L_x_187:
        /* <DEDUP_REMOVED lines=9> */
.L_x_189:
        /* <DEDUP_REMOVED lines=9> */
.L_x_191:
[----:B------:R-:W-:-:S04]  /*3360*/  UIADD3 UR6, UPT, UPT, UR6, 0x1, URZ ;  /* 0x0000000106067890 */ /* 0x000fc8000fffe0ff */
[----:B------:R-:W-:-:S04]  /*3370*/  UISETP.NE.AND UP0, UPT, UR6, 0x1a, UPT ;  /* 0x0000001a0600788c */ /* 0x000fc8000bf05270 */
[----:B------:R-:W-:Y:S02]  /*3380*/  USEL UR5, URZ, 0x1, UP0 ;  /* 0x00000001ff057887 */ /* 0x000fe40008000000 */
[----:B------:R-:W-:-:S04]  /*3390*/  USEL UR6, UR6, URZ, UP0 ;  /* 0x000000ff06067287 */ /* 0x000fc80008000000 */
[----:B------:R-:W-:Y:S01]  /*33a0*/  ULEA UR6, UR6, UR4, 0x3 ;  /* 0x0000000406067291 */ /* 0x000fe2000f8e18ff */
[----:B------:R-:W-:-:S04]  /*33b0*/  LOP3.LUT R2, R2, UR5, RZ, 0x3c, !PT ;  /* 0x0000000502027c12 */ /* 0x000fc8000f8e3cff */
[----:B------:R-:W-:Y:S01]  /*33c0*/  SHF.L.U32 R2, R2, 0x1f, RZ ;  /* 0x0000001f02027819 */ /* 0x000fe200000006ff */
[----:B-1--4-:R-:W-:-:S07]  /*33d0*/  IMAD.U32 R0, RZ, RZ, UR6 ;  /* 0x00000006ff007e24 */ /* 0x012fce000f8e00ff */
.L_x_62:
[----:B-1----:R1:W2:Y:S02]  /*33e0*/  SYNCS.PHASECHK.TRANS64.TRYWAIT P0, [R0+URZ], R2 ;  /* 0x00000002000075a7 */ /* 0x0022a400080011ff */
[----:B--2---:R-:W-:Y:S05]  /*33f0*/  @!P0 NANOSLEEP.SYNCS 0x989680 ;  /* 0x009896800000895d */ /* 0x004fea0003900000 */
[----:B------:R-:W2:Y:S02]  /*3400*/  @!P0 SYNCS.PHASECHK.TRANS64 P0, [R0+URZ], R2 ;  /* 0x00000002000085a7 */ /* 0x000ea400080010ff */
[----:B--2---:R-:W-:Y:S05]  /*3410*/  @P0 EXIT ;  /* 0x000000000000094d */ /* 0x004fea0003800000 */
[----:B------:R-:W-:Y:S05]  /*3420*/  BRA `(.L_x_62) ;  /* 0xfffffffc00ec7947 */ /* 0x000fea000383ffff */
.L_x_18:
[----:B------:R-:W-:-:S04]  /*3430*/  UISETP.NE.AND UP1, UPT, UR37, URZ, UPT ;  /* 0x000000ff2500728c */ /* 0x000fc8000bf25270 */
[----:B------:R-:W-:-:S09]  /*3440*/  UISETP.NE.OR UP1, UPT, UR8, 0x1, UP1 ;  /* 0x000000010800788c */ /* 0x000fd20008f25670 */
[----:B------:R-:W-:Y:S05]  /*3450*/  BRA.U UP1, `(.L_x_63) ;  /* 0x0000000501487547 */ /* 0x000fea000b800000 */
[----:B------:R-:W-:Y:S01]  /*3460*/  ISETP.NE.AND P2, PT, R2, RZ, PT ;  /* 0x000000ff0200720c */ /* 0x000fe20003f45270 */
[----:B------:R-:W-:Y:S01]  /*3470*/  IMAD.MOV.U32 R12, RZ, RZ, 0x1 ;  /* 0x00000001ff0c7424 */ /* 0x000fe200078e00ff */
[----:B------:R-:W-:Y:S02]  /*3480*/  CS2R R10, SRZ ;  /* 0x00000000000a7805 */ /* 0x000fe4000001ff00 */
[----:B------:R-:W-:Y:S01]  /*3490*/  CS2R R8, SRZ ;  /* 0x0000000000087805 */ /* 0x000fe2000001ff00 */
[----:B------:R-:W-:Y:S01]  /*34a0*/  UMOV UR4, 0x400 ;  /* 0x0000040000047882 */ /* 0x000fe20000000000 */
[----:B------:R-:W-:Y:S01]  /*34b0*/  UMOV UR6, URZ ;  /* 0x000000ff00067c82 */ /* 0x000fe20008000000 */
[----:B------:R-:W-:-:S12]  /*34c0*/  ULEA UR37, UR37, UR4, 0x18 ;  /* 0x0000000425257291 */ /* 0x000fd8000f8ec0ff */
.L_x_67:
[----:B------:R-:W-:Y:S02]  /*34d0*/  LEA R0, R8, UR37, 0x3 ;  /* 0x0000002508007c11 */ /* 0x000fe4000f8e18ff */
[----:B------:R-:W-:-:S03]  /*34e0*/  SHF.L.U32 R4, R9, 0x1f, RZ ;  /* 0x0000001f09047819 */ /* 0x000fc600000006ff */
[----:B------:R-:W-:Y:S01]  /*34f0*/  VIADD R5, R0, 0x250 ;  /* 0x0000025000057836 */ /* 0x000fe20000000000 */
[----:B------:R-:W1:Y:S02]  /*3500*/  SYNCS.PHASECHK.TRANS64.TRYWAIT P0, [R0+URZ+0x240], R4 ;  /* 0x00024004000075a7 */ /* 0x000e6400080011ff */
[----:B-1----:R-:W-:Y:S05]  /*3510*/  @!P0 BRA `(.L_x_64) ;  /* 0x0000005000588947 */ /* 0x002fea0003800000 */
.L_x_192:
[----:B------:R-:W-:Y:S01]  /*3520*/  ULEA UR5, UR6, UR37, 0x3 ;  /* 0x0000002506057291 */ /* 0x000fe2000f8e18ff */
[----:B-1----:R-:W-:Y:S01]  /*3530*/  PRMT R0, RZ, 0x654, R5 ;  /* 0x00000654ff007816 */ /* 0x002fe20000000005 */
[----:B------:R-:W-:Y:S01]  /*3540*/  @!P2 IMAD.MOV.U32 R4, RZ, RZ, 0x10 ;  /* 0x00000010ff04a424 */ /* 0x000fe200078e00ff */
[----:B------:R-:W-:Y:S01]  /*3550*/  SHF.L.U32 R5, R12, 0x1f, RZ ;  /* 0x0000001f0c057819 */ /* 0x000fe200000006ff */
[----:B------:R-:W-:Y:S01]  /*3560*/  UIADD3 UR4, UPT, UPT, UR5, 0x1e0, URZ ;  /* 0x000001e005047890 */ /* 0x000fe2000fffe0ff */
[----:B------:R1:W-:Y:S05]  /*3570*/  SYNCS.ARRIVE.TRANS64.RED.A1T0 RZ, [R0+URZ], RZ ;  /* 0x000000ff00ff79a7 */ /* 0x0003ea00081004ff */
[----:B------:R-:W-:Y:S01]  /*3580*/  IMAD.U32 R6, RZ, RZ, UR4 ;  /* 0x00000004ff067e24 */ /* 0x000fe2000f8e00ff */
[----:B------:R-:W2:Y:S04]  /*3590*/  SYNCS.PHASECHK.TRANS64.TRYWAIT P0, [UR5+0x1f0], R5 ;  /* 0x0001f005ff0075a7 */ /* 0x000ea80008001105 */
[----:B------:R-:W-:Y:S01]  /*35a0*/  PRMT R6, R2, 0x654, R6 ;  /* 0x0000065402067816 */ /* 0x000fe20000000006 */
[----:B-12---:R-:W-:Y:S06]  /*35b0*/  @!P0 BRA `(.L_x_65) ;  /* 0x0000005000448947 */ /* 0x006fec0003800000 */
.L_x_194:
[----:B------:R-:W-:Y:S01]  /*35c0*/  ULEA UR4, UR6, UR37, 0x4 ;  /* 0x0000002506047291 */ /* 0x000fe2000f8e20ff */
[----:B------:R-:W-:Y:S01]  /*35d0*/  SEL R3, R6, R3, !P2 ;  /* 0x0000000306037207 */ /* 0x000fe20005000000 */
[----:B------:R-:W-:Y:S01]  /*35e0*/  UIADD3 UR5, UPT, UPT, UR5, 0x1e0, URZ ;  /* 0x000001e005057890 */ /* 0x000fe2000fffe0ff */
[----:B-1----:R-:W-:Y:S01]  /*35f0*/  LEA R0, R11, UR37, 0x3 ;  /* 0x000000250b007c11 */ /* 0x002fe2000f8e18ff */
[----:B------:R-:W-:Y:S01]  /*3600*/  UIADD3 UR4, UPT, UPT, UR4, 0x270, URZ ;  /* 0x0000027004047890 */ /* 0x000fe2000fffe0ff */
[----:B------:R1:W-:Y:S01]  /*3610*/  @!P2 SYNCS.ARRIVE.TRANS64.RED RZ, [R3+URZ], R4 ;  /* 0x0000000403ffa9a7 */ /* 0x0003e200080004ff */
[----:B------:R-:W-:Y:S01]  /*3620*/  UIADD3 UR6, UPT, UPT, UR6, 0x1, URZ ;  /* 0x0000000106067890 */ /* 0x000fe2000fffe0ff */
[----:B------:R-:W-:-:S03]  /*3630*/  VIADD R8, R8, 0x1 ;  /* 0x0000000108087836 */ /* 0x000fc60000000000 */
[----:B------:R-:W-:Y:S02]  /*3640*/  UISETP.NE.AND UP0, UPT, UR6, 0x2, UPT ;  /* 0x000000020600788c */ /* 0x000fe4000bf05270 */
[----:B------:R-:W-:Y:S01]  /*3650*/  ISETP.NE.AND P0, PT, R8, 0x2, PT ;  /* 0x000000020800780c */ /* 0x000fe20003f05270 */
[----:B------:R-:W-:Y:S06]  /*3660*/  UGETNEXTWORKID.BROADCAST [UR4], [UR5] ;  /* 0x00000000040073ca */ /* 0x000fec0008000100 */
[----:B------:R-:W-:Y:S02]  /*3670*/  USEL UR4, URZ, 0x1, UP0 ;  /* 0x00000001ff047887 */ /* 0x000fe40008000000 */
[----:B------:R-:W-:-:S04]  /*3680*/  USEL UR6, UR6, URZ, UP0 ;  /* 0x000000ff06067287 */ /* 0x000fc80008000000 */
[----:B------:R-:W-:Y:S02]  /*3690*/  LOP3.LUT R12, R12, UR4, RZ, 0x3c, !PT ;  /* 0x000000040c0c7c12 */ /* 0x000fe4000f8e3cff */
[----:B-1----:R-:W-:-:S04]  /*36a0*/  SHF.L.U32 R4, R10, 0x1f, RZ ;  /* 0x0000001f0a047819 */ /* 0x002fc800000006ff */
[----:B------:R-:W1:Y:S02]  /*36b0*/  SYNCS.PHASECHK.TRANS64.TRYWAIT P1, [R0+URZ+0x1e0], R4 ;  /* 0x0001e004000075a7 */ /* 0x000e6400080211ff */
[----:B-1----:R-:W-:Y:S05]  /*36c0*/  @!P1 BRA `(.L_x_66) ;  /* 0x0000005000189947 */ /* 0x002fea0003800000 */
.L_x_195:
[C---:B-1----:R-:W-:Y:S01]  /*36d0*/  LEA R4, R11.reuse, UR37, 0x4 ;  /* 0x000000250b047c11 */ /* 0x042fe2000f8e20ff */
[----:B------:R-:W-:Y:S01]  /*36e0*/  VIADD R0, R0, 0x1f0 ;  /* 0x000001f000007836 */ /* 0x000fe20000000000 */
[----:B------:R-:W-:Y:S01]  /*36f0*/  SEL R8, R8, RZ, P0 ;  /* 0x000000ff08087207 */ /* 0x000fe20000000000 */
[----:B------:R-:W-:-:S03]  /*3700*/  VIADD R11, R11, 0x1 ;  /* 0x000000010b0b7836 */ /* 0x000fc60000000000 */
[----:B------:R-:W1:Y:S01]  /*3710*/  LDS.128 R4, [R4+0x270] ;  /* 0x0002700004047984 */ /* 0x000e620000000c00 */
[----:B------:R-:W-:Y:S02]  /*3720*/  PRMT R0, RZ, 0x654, R0 ;  /* 0x00000654ff007816 */ /* 0x000fe40000000000 */
[C---:B------:R-:W-:Y:S01]  /*3730*/  ISETP.NE.AND P1, PT, R11.reuse, 0x2, PT ;  /* 0x000000020b00780c */ /* 0x040fe20003f25270 */
[----:B------:R-:W-:Y:S01]  /*3740*/  @!PT LDS RZ, [RZ] ;  /* 0x00000000fffff984 */ /* 0x000fe20000000800 */
[----:B------:R-:W-:Y:S01]  /*3750*/  @!PT LDS RZ, [RZ] ;  /* 0x00000000fffff984 */ /* 0x000fe20000000800 */
[----:B------:R-:W-:Y:S01]  /*3760*/  @!PT LDS RZ, [RZ] ;  /* 0x00000000fffff984 */ /* 0x000fe20000000800 */
[----:B------:R-:W-:Y:S01]  /*3770*/  @!PT LDS RZ, [RZ] ;  /* 0x00000000fffff984 */ /* 0x000fe20000000800 */
[----:B------:R2:W-:Y:S06]  /*3780*/  MEMBAR.ALL.CTA ;  /* 0x0000000000007992 */ /* 0x0005ec0000008000 */
[----:B--2---:R-:W2:Y:S01]  /*3790*/  FENCE.VIEW.ASYNC.S ;  /* 0x00000000000073c6 */ /* 0x004ea20000000000 */
[----:B------:R-:W-:Y:S01]  /*37a0*/  SEL R11, R11, RZ, P1 ;  /* 0x000000ff0b0b7207 */ /* 0x000fe20000800000 */
[----:B--2---:R2:W-:Y:S01]  /*37b0*/  SYNCS.ARRIVE.TRANS64.RED.A1T0 RZ, [R0+URZ], RZ ;  /* 0x000000ff00ff79a7 */ /* 0x0045e200081004ff */
[----:B-1----:R-:W-:-:S02]  /*37c0*/  LOP3.LUT P3, RZ, R6, 0x1, RZ, 0xc0, !PT ;  /* 0x0000000106ff7812 */ /* 0x002fc4000786c0ff */
[----:B------:R-:W-:-:S04]  /*37d0*/  SEL R4, RZ, 0x1, P1 ;  /* 0x00000001ff047807 */ /* 0x000fc80000800000 */
[----:B------:R-:W-:Y:S02]  /*37e0*/  LOP3.LUT R10, R10, R4, RZ, 0x3c, !PT ;  /* 0x000000040a0a7212 */ /* 0x000fe400078e3cff */
[----:B--2---:R-:W-:-:S04]  /*37f0*/  SEL R0, RZ, 0x1, P0 ;  /* 0x00000001ff007807 */ /* 0x004fc80000000000 */
[----:B------:R-:W-:Y:S01]  /*3800*/  LOP3.LUT R9, R9, R0, RZ, 0x3c, !PT ;  /* 0x0000000009097212 */ /* 0x000fe200078e3cff */
[----:B------:R-:W-:Y:S06]  /*3810*/  @P3 BRA `(.L_x_67) ;  /* 0xfffffffc002c3947 */ /* 0x000fec000383ffff */
[----:B------:R-:W-:Y:S01]  /*3820*/  ULEA UR5, UR6, UR37, 0x3 ;  /* 0x0000002506057291 */ /* 0x000fe2000f8e18ff */
[----:B------:R-:W-:-:S08]  /*3830*/  SHF.L.U32 R2, R12, 0x1f, RZ ;  /* 0x0000001f0c027819 */ /* 0x000fd000000006ff */
[----:B------:R-:W1:Y:S02]  /*3840*/  SYNCS.PHASECHK.TRANS64 P0, [UR5+0x1f0], R2 ;  /* 0x0001f002ff0075a7 */ /* 0x000e640008001005 */
[----:B-1----:R-:W-:Y:S05]  /*3850*/  @P0 BRA `(.L_x_68) ;  /* 0x0000000000080947 */ /* 0x002fea0003800000 */
[----:B------:R-:W1:Y:S02]  /*3860*/  SYNCS.PHASECHK.TRANS64.TRYWAIT P0, [UR5+0x1f0], R2 ;  /* 0x0001f002ff0075a7 */ /* 0x000e640008001105 */
[----:B-1----:R-:W-:Y:S05]  /*3870*/  @!P0 BRA `(.L_x_69) ;  /* 0x0000004c00c08947 */ /* 0x002fea0003800000 */
.L_x_68:
[----:B------:R-:W-:-:S04]  /*3880*/  UIADD3 UR4, UPT, UPT, UR6, 0x1, URZ ;  /* 0x0000000106047890 */ /* 0x000fc8000fffe0ff */
[----:B------:R-:W-:-:S04]  /*3890*/  UISETP.NE.AND UP0, UPT, UR4, 0x2, UPT ;  /* 0x000000020400788c */ /* 0x000fc8000bf05270 */
[----:B------:R-:W-:Y:S02]  /*38a0*/  USEL UR7, URZ, 0x1, UP0 ;  /* 0x00000001ff077887 */ /* 0x000fe40008000000 */
[----:B------:R-:W-:-:S04]  /*38b0*/  USEL UR4, UR4, URZ, UP0 ;  /* 0x000000ff04047287 */ /* 0x000fc80008000000 */
[----:B------:R-:W-:Y:S01]  /*38c0*/  ULEA UR4, UR4, UR37, 0x3 ;  /* 0x0000002504047291 */ /* 0x000fe2000f8e18ff */
[----:B-1----:R-:W-:-:S04]  /*38d0*/  LOP3.LUT R2, R12, UR7, RZ, 0x3c, !PT ;  /* 0x000000070c027c12 */ /* 0x002fc8000f8e3cff */
[----:B------:R-:W-:-:S04]  /*38e0*/  SHF.L.U32 R0, R2, 0x1f, RZ ;  /* 0x0000001f02007819 */ /* 0x000fc800000006ff */
[----:B------:R-:W1:Y:S02]  /*38f0*/  SYNCS.PHASECHK.TRANS64 P0, [UR4+0x1f0], R0 ;  /* 0x0001f000ff0075a7 */ /* 0x000e640008001004 */
[----:B-1----:R-:W-:Y:S05]  /*3900*/  @P0 EXIT ;  /* 0x000000000000094d */ /* 0x002fea0003800000 */
[----:B------:R-:W-:Y:S02]  /*3910*/  SHF.L.U32 R2, R2, 0x1f, RZ ;  /* 0x0000001f02027819 */ /* 0x000fe400000006ff */
[----:B------:R-:W-:-:S07]  /*3920*/  MOV R0, UR4 ;  /* 0x0000000400007c02 */ /* 0x000fce0008000f00 */
.L_x_70:
[----:B-1----:R1:W2:Y:S02]  /*3930*/  SYNCS.PHASECHK.TRANS64.TRYWAIT P0, [R0+URZ+0x1f0], R2 ;  /* 0x0001f002000075a7 */ /* 0x0022a400080011ff */
[----:B--2---:R-:W-:Y:S05]  /*3940*/  @!P0 NANOSLEEP.SYNCS 0x989680 ;  /* 0x009896800000895d */ /* 0x004fea0003900000 */
[----:B------:R-:W2:Y:S02]  /*3950*/  @!P0 SYNCS.PHASECHK.TRANS64 P0, [R0+URZ+0x1f0], R2 ;  /* 0x0001f002000085a7 */ /* 0x000ea400080010ff */
[----:B--2---:R-:W-:Y:S05]  /*3960*/  @P0 EXIT ;  /* 0x000000000000094d */ /* 0x004fea0003800000 */
[----:B------:R-:W-:Y:S05]  /*3970*/  BRA `(.L_x_70) ;  /* 0xfffffffc00ec7947 */ /* 0x000fea000383ffff */
.L_x_63:
[----:B------:R-:W-:-:S09]  /*3980*/  UISETP.NE.AND UP1, UPT, UR8, URZ, UPT ;  /* 0x000000ff0800728c */ /* 0x000fd2000bf25270 */
[----:B------:R-:W-:Y:S05]  /*3990*/  BRA.U UP1, `(.L_x_71) ;  /* 0x0000000d01907547 */ /* 0x000fea000b800000 */
[----:B------:R-:W-:Y:S01]  /*39a0*/  UMOV UR4, 0x40 ;  /* 0x0000004000047882 */ /* 0x000fe20000000000 */
[----:B------:R-:W-:Y:S01]  /*39b0*/  NOP ;  /* 0x0000000000007918 */ /* 0x000fe20000000000 */
[----:B------:R-:W-:Y:S01]  /*39c0*/  ULEA UR4, UR37, UR4, 0x18 ;  /* 0x0000000425047291 */ /* 0x000fe2000f8ec0ff */
[----:B------:R-:W-:Y:S02]  /*39d0*/  UMOV UR5, 0x400 ;  /* 0x0000040000057882 */ /* 0x000fe40000000000 */
[----:B------:R-:W-:-:S06]  /*39e0*/  ULEA UR37, UR37, UR5, 0x18 ;  /* 0x0000000525257291 */ /* 0x000fcc000f8ec0ff */
[----:B------:R-:W1:Y:S02]  /*39f0*/  LDS.U8 R0, [UR4+0x1c] ;  /* 0x00001c04ff007984 */ /* 0x000e640008000000 */
[----:B-1----:R-:W-:-:S13]  /*3a00*/  ISETP.NE.AND P0, PT, R0, RZ, PT ;  /* 0x000000ff0000720c */ /* 0x002fda0003f05270 */
[----:B------:R-:W-:Y:S05]  /*3a10*/  @P0 BRA `(.L_x_72) ;  /* 0x0000000000580947 */ /* 0x000fea0003800000 */
[----:B------:R-:W-:-:S13]  /*3a20*/  ELECT P0, URZ, PT ;  /* 0x0000000000ff782f */ /* 0x000fda0003800000 */
[----:B------:R-:W-:Y:S05]  /*3a30*/  @!P0 BRA `(.L_x_73) ;  /* 0x0000000000608947 */ /* 0x000fea0003800000 */
[----:B------:R-:W-:Y:S01]  /*3a40*/  UMOV UR5, 0x10 ;  /* 0x0000001000057882 */ /* 0x000fe20000000000 */
[----:B------:R-:W-:Y:S01]  /*3a50*/  HFMA2 R0, -RZ, RZ, 0, 5.9604644775390625e-08 ;  /* 0x00000001ff007431 */ /* 0x000fe200000001ff */
[----:B------:R-:W-:-:S03]  /*3a60*/  MOV R2, 0xffff ;  /* 0x0000ffff00027802 */ /* 0x000fc60000000f00 */
[----:B------:R-:W-:Y:S04]  /*3a70*/  DEPBAR.LE SB1, 0x36 ;  /* 0x00009d800000791a */ /* 0x000fe80000000000 */
[----:B------:R-:W1:Y:S02]  /*3a80*/  UTCATOMSWS.FIND_AND_SET.ALIGN UP0, UR5, UR5 ;  /* 0x00000005000575e3 */ /* 0x000e640008000800 */
[----:B-1----:R-:W-:Y:S01]  /*3a90*/  MOV R3, UR5 ;  /* 0x0000000500037c02 */ /* 0x002fe20008000f00 */
[----:B------:R-:W-:Y:S06]  /*3aa0*/  BRA.U UP0, `(.L_x_74) ;  /* 0x0000000100187547 */ /* 0x000fec000b800000 */
.L_x_75:
[----:B------:R-:W-:Y:S05]  /*3ab0*/  NANOSLEEP 0x64 ;  /* 0x000000640000795d */ /* 0x000fea0003800000 */
[----:B------:R-:W-:-:S05]  /*3ac0*/  UMOV UR5, 0x10 ;  /* 0x0000001000057882 */ /* 0x000fca0000000000 */
[----:B------:R-:W-:Y:S04]  /*3ad0*/  DEPBAR.LE SB1, 0x36 ;  /* 0x00009d800000791a */ /* 0x000fe80000000000 */
[----:B------:R-:W1:Y:S02]  /*3ae0*/  UTCATOMSWS.FIND_AND_SET.ALIGN UP0, UR5, UR5 ;  /* 0x00000005000575e3 */ /* 0x000e640008000800 */
[----:B-1----:R-:W-:Y:S01]  /*3af0*/  MOV R3, UR5 ;  /* 0x0000000500037c02 */ /* 0x002fe20008000f00 */
[----:B------:R-:W-:Y:S05]  /*3b00*/  BRA.U !UP0, `(.L_x_75) ;  /* 0xfffffffd08e87547 */ /* 0x000fea000b83ffff */
.L_x_74:
[-C--:B------:R-:W-:Y:S02]  /*3b10*/  SHF.L.U32 R2, R2, R3.reuse, RZ ;  /* 0x0000000302027219 */ /* 0x080fe400000006ff */
[----:B------:R-:W-:Y:S01]  /*3b20*/  SHF.L.U32 R0, R0, R3, RZ ;  /* 0x0000000300007219 */ /* 0x000fe200000006ff */
[----:B------:R-:W-:Y:S02]  /*3b30*/  IMAD.SHL.U32 R3, R3, 0x20, RZ ;  /* 0x0000002003037824 */ /* 0x000fe400078e00ff */
[----:B------:R1:W-:Y:S04]  /*3b40*/  ATOMS.OR RZ, [UR4+0x14], R2 ;  /* 0x00001402ffff798c */ /* 0x0003e8000b000004 */
[----:B------:R1:W-:Y:S04]  /*3b50*/  ATOMS.OR RZ, [UR4+0x18], R0 ;  /* 0x00001800ffff798c */ /* 0x0003e8000b000004 */
[----:B------:R1:W-:Y:S01]  /*3b60*/  STS [UR37+0x290], R3 ;  /* 0x00029003ff007988 */ /* 0x0003e20008000825 */
[----:B------:R-:W-:Y:S05]  /*3b70*/  BRA `(.L_x_73) ;  /* 0x0000000000107947 */ /* 0x000fea0003800000 */
.L_x_72:
[----:B------:R-:W-:Y:S02]  /*3b80*/  MOV R0, 0xffffffff ;  /* 0xffffffff00007802 */ /* 0x000fe40000000f00 */
[----:B------:R-:W-:-:S03]  /*3b90*/  MOV R2, 0x3bc0 ;  /* 0x00003bc000027802 */ /* 0x000fc60000000f00 */
[----:B------:R1:W-:Y:S04]  /*3ba0*/  STS [UR37+0x290], R0 ;  /* 0x00029000ff007988 */ /* 0x0003e80008000825 */
[----:B-1-3-5:R-:W-:Y:S05]  /*3bb0*/  CALL.REL.NOINC `($__internal_1_$__cuda_sm10x_tcgen05_guardrail_trap_phase_invalid_during_alloc) ;  /* 0x0000005000947944 */ /* 0x02afea0003c00000 */
.L_x_73:
[----:B------:R-:W-:Y:S05]  /*3bc0*/  WARPSYNC.ALL ;  /* 0x0000000000007948 */ /* 0x000fea0003800000 */
[----:B------:R-:W2:Y:S01]  /*3bd0*/  S2UR UR6, SR_CgaCtaId ;  /* 0x00000000000679c3 */ /* 0x000ea20000008800 */
[----:B------:R-:W-:Y:S01]  /*3be0*/  UMOV UR4, 0x400 ;  /* 0x0000040000047882 */ /* 0x000fe20000000000 */
[----:B------:R-:W-:-:S06]  /*3bf0*/  NOP ;  /* 0x0000000000007918 */ /* 0x000fcc0000000000 */
[----:B------:R-:W-:Y:S06]  /*3c00*/  BAR.ARV 0x6, 0xa0 ;  /* 0x0182800000007b1d */ /* 0x000fec0000002000 */
[----:B------:R-:W4:Y:S01]  /*3c10*/  LDCU UR7, c[0x0][0x38c] ;  /* 0x00007180ff0777ac */ /* 0x000f220008000800 */
[----:B------:R-:W-:Y:S01]  /*3c20*/  IMAD.MOV.U32 R11, RZ, RZ, 0x1 ;  /* 0x00000001ff0b7424 */ /* 0x000fe200078e00ff */
[----:B------:R-:W-:Y:S01]  /*3c30*/  CS2R R8, SRZ ;  /* 0x0000000000087805 */ /* 0x000fe2000001ff00 */
[----:B------:R-:W-:Y:S01]  /*3c40*/  IMAD.MOV.U32 R10, RZ, RZ, RZ ;  /* 0x000000ffff0a7224 */ /* 0x000fe200078e00ff */
[----:B------:R-:W-:Y:S01]  /*3c50*/  UMOV UR17, URZ ;  /* 0x000000ff00117c82 */ /* 0x000fe20008000000 */
[----:B------:R-:W-:Y:S01]  /*3c60*/  UMOV UR16, URZ ;  /* 0x000000ff00107c82 */ /* 0x000fe20008000000 */
[----:B------:R-:W-:Y:S01]  /*3c70*/  UMOV UR22, 0x0 ;  /* 0x0000000000167882 */ /* 0x000fe20000000000 */
[----:B------:R-:W-:Y:S01]  /*3c80*/  UMOV UR23, 0x4108010 ;  /* 0x0410801000177882 */ /* 0x000fe20000000000 */
[----:B------:R-:W-:Y:S01]  /*3c90*/  UMOV UR20, 0x0 ;  /* 0x0000000000147882 */ /* 0x000fe20000000000 */
[----:B------:R-:W-:Y:S01]  /*3ca0*/  UMOV UR21, 0x4108010 ;  /* 0x0410801000157882 */ /* 0x000fe20000000000 */
[----:B--2---:R-:W-:Y:S01]  /*3cb0*/  ULEA UR6, UR6, UR4, 0x18 ;  /* 0x0000000406067291 */ /* 0x004fe2000f8ec0ff */
[----:B------:R-:W2:Y:S03]  /*3cc0*/  LDCU UR4, c[0x0][0x38c] ;  /* 0x00007180ff0477ac */ /* 0x000ea60008000800 */
[----:B------:R-:W-:-:S02]  /*3cd0*/  UIADD3 UR11, UPT, UPT, UR6, 0x1d600, URZ ;  /* 0x0001d600060b7890 */ /* 0x000fc4000fffe0ff */
[----:B----4-:R-:W-:-:S03]  /*3ce0*/  UIADD3 UR7, UPT, UPT, UR7, 0x1f, URZ ;  /* 0x0000001f07077890 */ /* 0x010fc6000fffe0ff */
[----:B-1----:R-:W1:Y:S01]  /*3cf0*/  LDS R0, [UR6+0x290] ;  /* 0x00029006ff007984 */ /* 0x002e620008000800 */
[----:B------:R-:W-:Y:S02]  /*3d00*/  UIADD3 UR18, UPT, UPT, UR6, 0x3600, URZ ;  /* 0x0000360006127890 */ /* 0x000fe4000fffe0ff */
[----:B------:R-:W-:Y:S02]  /*3d10*/  USHF.R.S32.HI UR5, URZ, 0x1f, UR7 ;  /* 0x0000001fff057899 */ /* 0x000fe40008011407 */
[----:B------:R-:W-:Y:S02]  /*3d20*/  USHF.R.U32.HI UR11, URZ, 0x4, UR11 ;  /* 0x00000004ff0b7899 */ /* 0x000fe4000801160b */
[----:B------:R-:W-:Y:S02]  /*3d30*/  ULEA.HI UR5, UR5, UR7, URZ, 0x5 ;  /* 0x0000000705057291 */ /* 0x000fe4000f8f28ff */
[----:B------:R-:W-:Y:S02]  /*3d40*/  USHF.R.U32.HI UR18, URZ, 0x4, UR18 ;  /* 0x00000004ff127899 */ /* 0x000fe40008011612 */
[----:B------:R-:W-:-:S02]  /*3d50*/  USHF.R.S32.HI UR5, URZ, 0x5, UR5 ;  /* 0x00000005ff057899 */ /* 0x000fc40008011405 */
[----:B------:R-:W-:Y:S02]  /*3d60*/  ULOP3.LUT UR11, UR11, 0x3fff, URZ, 0xc0, !UPT ;  /* 0x00003fff0b0b7892 */ /* 0x000fe4000f8ec0ff */
[----:B------:R-:W-:Y:S02]  /*3d70*/  UISETP.LT.AND UP0, UPT, UR5, 0x1, UPT ;  /* 0x000000010500788c */ /* 0x000fe4000bf01270 */
[----:B------:R-:W-:Y:S02]  /*3d80*/  ULOP3.LUT UR18, UR18, 0x3fff, URZ, 0xc0, !UPT ;  /* 0x00003fff12127892 */ /* 0x000fe4000f8ec0ff */
[----:B------:R-:W-:Y:S02]  /*3d90*/  USEL UR10, UR5, 0x1, !UP0 ;  /* 0x00000001050a7887 */ /* 0x000fe4000c000000 */
[----:B------:R-:W-:Y:S02]  /*3da0*/  ULOP3.LUT UR11, UR11, 0x10000, URZ, 0xfc, !UPT ;  /* 0x000100000b0b7892 */ /* 0x000fe4000f8efcff */
[----:B------:R-:W-:-:S02]  /*3db0*/  UIADD3 UR10, UPT, UPT, -UR10, URZ, URZ ;  /* 0x000000ff0a0a7290 */ /* 0x000fc4000fffe1ff */
[----:B--2---:R-:W-:Y:S01]  /*3dc0*/  UISETP.GE.AND UP3, UPT, UR4, 0x1, UPT ;  /* 0x000000010400788c */ /* 0x004fe2000bf66270 */
[----:B-1----:R-:W-:-:S15]  /*3dd0*/  R2UR UR19, R0 ;  /* 0x00000000001372ca */ /* 0x002fde00000e0000 */
.L_x_82:
[----:B------:R-:W-:Y:S02]  /*3de0*/  LEA R0, R10, UR6, 0x3 ;  /* 0x000000060a007c11 */ /* 0x000fe4000f8e18ff */
[----:B------:R-:W-:Y:S02]  /*3df0*/  SHF.L.U32 R2, R9, 0x1f, RZ ;  /* 0x0000001f09027819 */ /* 0x000fe400000006ff */
[----:B------:R-:W-:Y:S01]  /*3e00*/  PLOP3.LUT P0, PT, PT, PT, UP3, 0x80, 0x8 ;  /* 0x000000000008781c */ /* 0x000fe20003f0f038 */
[----:B------:R-:W-:Y:S01]  /*3e10*/  VIADD R3, R0, 0x1f0 ;  /* 0x000001f000037836 */ /* 0x000fe20000000000 */
[----:B-1----:R-:W1:Y:S02]  /*3e20*/  SYNCS.PHASECHK.TRANS64.TRYWAIT P1, [R0+URZ+0x1e0], R2 ;  /* 0x0001e002000075a7 */ /* 0x002e6400080211ff */
[----:B-1--4-:R-:W-:Y:S09]  /*3e30*/  @!P1 BRA `(.L_x_76) ;  /* 0x0000004800689947 */ /* 0x012ff20003800000 */
.L_x_197:
[----:B------:R-:W-:Y:S01]  /*3e40*/  LEA R4, R10, UR6, 0x4 ;  /* 0x000000060a047c11 */ /* 0x000fe2000f8e20ff */
[----:B------:R-:W-:Y:S01]  /*3e50*/  @UP3 ULEA UR4, UR16, UR6, 0x3 ;  /* 0x0000000610043291 */ /* 0x000fe2000f8e18ff */
[----:B------:R-:W-:Y:S01]  /*3e60*/  PLOP3.LUT P2, PT, PT, PT, PT, 0x80, 0x8 ;  /* 0x000000000008781c */ /* 0x000fe20003f4f070 */
[----:B------:R-:W-:Y:S01]  /*3e70*/  ULEA UR8, UR17, UR6, 0x3 ;  /* 0x0000000611087291 */ /* 0x000fe2000f8e18ff */
[----:B------:R-:W-:Y:S02]  /*3e80*/  PRMT R3, RZ, 0x654, R3 ;  /* 0x00000654ff037816 */ /* 0x000fe40000000003 */
[----:B------:R-:W2:Y:S01]  /*3e90*/  LDS.128 R4, [R4+0x270] ;  /* 0x0002700004047984 */ /* 0x000ea20000000c00 */
[----:B-1----:R-:W-:Y:S02]  /*3ea0*/  @P0 SHF.L.U32 R2, R8, 0x1f, RZ ;  /* 0x0000001f08020819 */ /* 0x002fe400000006ff */
[----:B------:R-:W-:Y:S01]  /*3eb0*/  SHF.L.U32 R0, R11, 0x1f, RZ ;  /* 0x0000001f0b007819 */ /* 0x000fe200000006ff */
[----:B------:R-:W-:Y:S01]  /*3ec0*/  @!PT LDS RZ, [RZ] ;  /* 0x00000000fffff984 */ /* 0x000fe20000000800 */
[----:B------:R-:W-:Y:S01]  /*3ed0*/  @!PT LDS RZ, [RZ] ;  /* 0x00000000fffff984 */ /* 0x000fe20000000800 */
[----:B------:R-:W-:Y:S01]  /*3ee0*/  @!PT LDS RZ, [RZ] ;  /* 0x00000000fffff984 */ /* 0x000fe20000000800 */
[----:B------:R-:W-:Y:S01]  /*3ef0*/  @!PT LDS RZ, [RZ] ;  /* 0x00000000fffff984 */ /* 0x000fe20000000800 */
[----:B------:R1:W-:Y:S06]  /*3f00*/  MEMBAR.ALL.CTA ;  /* 0x0000000000007992 */ /* 0x0003ec0000008000 */
[----:B-1----:R-:W1:Y:S02]  /*3f10*/  FENCE.VIEW.ASYNC.S ;  /* 0x00000000000073c6 */ /* 0x002e640000000000 */
[----:B-1----:R1:W-:Y:S01]  /*3f20*/  SYNCS.ARRIVE.TRANS64.RED.A1T0 RZ, [R3+URZ], RZ ;  /* 0x000000ff03ff79a7 */ /* 0x0023e200081004ff */
[----:B------:R1:W4:Y:S01]  /*3f30*/  @P0 SYNCS.PHASECHK.TRANS64.TRYWAIT P2, [UR4], R2 ;  /* 0x00000002ff0005a7 */ /* 0x0003220008041104 */
[----:B------:R-:W-:Y:S01]  /*3f40*/  ULEA.HI UR4, UR17, UR17, URZ, 0x1 ;  /* 0x0000001111047291 */ /* 0x000fe2000f8f08ff */
[----:B--2---:R-:W-:-:S03]  /*3f50*/  LOP3.LUT P1, RZ, R6, 0x1, RZ, 0xc0, !PT ;  /* 0x0000000106ff7812 */ /* 0x004fc6000782c0ff */
[----:B------:R-:W-:Y:S02]  /*3f60*/  USHF.L.U32 UR9, UR4, 0x5, URZ ;  /* 0x0000000504097899 */ /* 0x000fe400080006ff */
[----:B------:R-:W-:Y:S02]  /*3f70*/  ULOP3.LUT UR4, UR4, 0xffe, URZ, 0xc0, !UPT ;  /* 0x00000ffe04047892 */ /* 0x000fe4000f8ec0ff */
[----:B------:R-:W-:Y:S02]  /*3f80*/  ULOP3.LUT UR9, UR9, 0xffffffc0, URZ, 0xc0, !UPT ;  /* 0xffffffc009097892 */ /* 0x000fe4000f8ec0ff */
[----:B------:R-:W-:Y:S02]  /*3f90*/  UIADD3 UR4, UPT, UPT, -UR4, UR17, URZ ;  /* 0x0000001104047290 */ /* 0x000fe4000fffe1ff */
[----:B------:R-:W-:Y:S01]  /*3fa0*/  UIADD3 UR9, UPT, UPT, UR19, UR9, URZ ;  /* 0x0000000913097290 */ /* 0x000fe2000fffe0ff */
[----:B------:R-:W2:Y:S03]  /*3fb0*/  SYNCS.PHASECHK.TRANS64.TRYWAIT P0, [UR8+0x220], R0 ;  /* 0x00022000ff0075a7 */ /* 0x000ea60008001108 */
[----:B------:R-:W-:Y:S01]  /*3fc0*/  ULEA UR9, UR4, UR9, 0x14 ;  /* 0x0000000904097291 */ /* 0x000fe2000f8ea0ff */
[----:B-12-4-:R-:W-:Y:S11]  /*3fd0*/  @!P0 BRA `(.L_x_77) ;  /* 0x0000004800148947 */ /* 0x016ff60003800000 */
.L_x_199:
[----:B------:R-:W-:Y:S01]  /*3fe0*/  IADD3 R10, PT, PT, R10, 0x1, RZ ;  /* 0x000000010a0a7810 */ /* 0x000fe20007ffe0ff */
[----:B------:R-:W-:Y:S06]  /*3ff0*/  BRA.U !UP3, `(.L_x_78) ;  /* 0x000000010b987547 */ /* 0x000fec000b800000 */
[----:B------:R-:W-:Y:S01]  /*4000*/  UPLOP3.LUT UP4, UPT, UPT, UPT, UPT, 0x40, 0x4 ;  /* 0x000000000004789c */ /* 0x000fe20003f8e870 */
[----:B------:R-:W-:Y:S01]  /*4010*/  UMOV UR15, UR10 ;  /* 0x0000000a000f7c82 */ /* 0x000fe20008000000 */
[----:B------:R-:W-:Y:S01]  /*4020*/  UMOV UR14, UR5 ;  /* 0x00000005000e7c82 */ /* 0x000fe20008000000 */
[----:B------:R-:W-:-:S08]  /*4030*/  UMOV UR13, UR16 ;  /* 0x00000010000d7c82 */ /* 0x000fd00008000000 */
.L_x_81:
[----:B------:R-:W-:Y:S02]  /*4040*/  UIADD3 UR15, UPT, UPT, UR15, 0x1, URZ ;  /* 0x000000010f0f7890 */ /* 0x000fe4000fffe0ff */
[----:B--2---:R-:W-:Y:S02]  /*4050*/  ULEA UR7, UR13, UR6, 0x3 ;  /* 0x000000060d077291 */ /* 0x004fe4000f8e18ff */
[----:B------:R-:W-:Y:S01]  /*4060*/  UISETP.NE.AND UP0, UPT, UR15, URZ, UPT ;  /* 0x000000ff0f00728c */ /* 0x000fe2000bf05270 */
[----:B----4-:R-:W-:Y:S10]  /*4070*/  @P2 BRA `(.L_x_79) ;  /* 0x00000000000c2947 */ /* 0x010ff40003800000 */
[----:B-1----:R-:W-:Y:S04]  /*4080*/  SHF.L.U32 R2, R8, 0x1f, RZ ;  /* 0x0000001f08027819 */ /* 0x002fe800000006ff */
[----:B------:R-:W1:Y:S02]  /*4090*/  SYNCS.PHASECHK.TRANS64.TRYWAIT P0, [UR7], R2 ;  /* 0x00000002ff0075a7 */ /* 0x000e640008001107 */
[----:B-1----:R-:W-:Y:S05]  /*40a0*/  @!P0 BRA `(.L_x_80) ;  /* 0x0000004400f88947 */ /* 0x002fea0003800000 */
.L_x_79:
[----:B------:R-:W-:Y:S01]  /*40b0*/  UISETP.NE.AND UP1, UPT, UR14, 0x1, UPT ;  /* 0x000000010e00788c */ /* 0x000fe2000bf25270 */
[----:B------:R-:W-:Y:S01]  /*40c0*/  PLOP3.LUT P2, PT, PT, PT, PT, 0x80, 0x8 ;  /* 0x000000000008781c */ /* 0x000fe20003f4f070 */
[----:B------:R-:W-:Y:S02]  /*40d0*/  UIADD3 UR16, UPT, UPT, UR13, 0x1, URZ ;  /* 0x000000010d107890 */ /* 0x000fe4000fffe0ff */
[----:B------:R-:W-:Y:S02]  /*40e0*/  ULEA UR24, UR13, UR18, 0x8 ;  /* 0x000000120d187291 */ /* 0x000fe4000f8e40ff */
[----:B------:R-:W-:Y:S01]  /*40f0*/  UISETP.NE.AND UP2, UPT, UR16, 0x1a, UPT ;  /* 0x0000001a1000788c */ /* 0x000fe2000bf45270 */
[----:B------:R-:W-:Y:S01]  /*4100*/  PLOP3.LUT P0, PT, PT, PT, UP1, 0x80, 0x8 ;  /* 0x000000000008781c */ /* 0x000fe20003f0f018 */
[----:B------:R-:W-:Y:S02]  /*4110*/  ULEA UR26, UR13, UR11, 0x8 ;  /* 0x0000000b0d1a7291 */ /* 0x000fe4000f8e40ff */
[----:B------:R-:W-:Y:S02]  /*4120*/  USEL UR12, URZ, 0x1, UP2 ;  /* 0x00000001ff0c7887 */ /* 0x000fe40009000000 */
[----:B------:R-:W-:Y:S02]  /*4130*/  USEL UR16, UR16, URZ, UP2 ;  /* 0x000000ff10107287 */ /* 0x000fe40009000000 */
[----:B------:R-:W-:Y:S02]  /*4140*/  UIADD3 UR30, UPT, UPT, UR24, 0x80, URZ ;  /* 0x00000080181e7890 */ /* 0x000fe4000fffe0ff */
[----:B------:R-:W-:Y:S01]  /*4150*/  @UP1 ULEA UR4, UR16, UR6, 0x3 ;  /* 0x0000000610041291 */ /* 0x000fe2000f8e18ff */
[----:B------:R-:W-:Y:S01]  /*4160*/  LOP3.LUT R8, R8, UR12, RZ, 0x3c, !PT ;  /* 0x0000000c08087c12 */ /* 0x000fe2000f8e3cff */
[----:B------:R-:W-:Y:S02]  /*4170*/  UIADD3 UR28, UPT, UPT, UR26, 0x2, URZ ;  /* 0x000000021a1c7890 */ /* 0x000fe4000fffe0ff */
[----:B------:R-:W-:Y:S01]  /*4180*/  UIADD3 UR7, UPT, UPT, UR7, 0xd0, URZ ;  /* 0x000000d007077890 */ /* 0x000fe2000fffe0ff */
[----:B-1----:R-:W-:Y:S01]  /*4190*/  @P0 SHF.L.U32 R0, R8, 0x1f, RZ ;  /* 0x0000001f08000819 */ /* 0x002fe200000006ff */
[----:B------:R-:W-:Y:S01]  /*41a0*/  UMOV UR25, 0x40004040 ;  /* 0x4000404000197882 */ /* 0x000fe20000000000 */
[----:B------:R-:W-:Y:S01]  /*41b0*/  UMOV UR27, 0x80004020 ;  /* 0x80004020001b7882 */ /* 0x000fe20000000000 */
[----:B------:R-:W-:Y:S01]  /*41c0*/  UMOV UR31, 0x40004040 ;  /* 0x40004040001f7882 */ /* 0x000fe20000000000 */
[----:B------:R2:W4:Y:S01]  /*41d0*/  @P0 SYNCS.PHASECHK.TRANS64.TRYWAIT P2, [UR4], R0 ;  /* 0x00000000ff0005a7 */ /* 0x0005220008041104 */
[----:B------:R-:W-:Y:S01]  /*41e0*/  UIADD3 UR14, UPT, UPT, UR14, -0x1, URZ ;  /* 0xffffffff0e0e7890 */ /* 0x000fe2000fffe0ff */
[----:B------:R2:W-:Y:S01]  /*41f0*/  UTCHMMA gdesc[UR24], gdesc[UR26], tmem[UR9], tmem[UR22], idesc[UR23], UP4 ;  /* 0x00ff161a180075ea */ /* 0x0005e2000a000009 */
[----:B------:R-:W-:Y:S01]  /*4200*/  UPLOP3.LUT UP4, UPT, UPT, UPT, UPT, 0x80, 0x8 ;  /* 0x000000000008789c */ /* 0x000fe20003f8f070 */
[----:B------:R-:W-:Y:S01]  /*4210*/  UMOV UR29, 0x80004020 ;  /* 0x80004020001d7882 */ /* 0x000fe20000000000 */
[----:B------:R-:W-:Y:S01]  /*4220*/  UMOV UR13, UR16 ;  /* 0x00000010000d7c82 */ /* 0x000fe20008000000 */
[----:B------:R2:W-:Y:S01]  /*4230*/  UTCHMMA gdesc[UR30], gdesc[UR28], tmem[UR9], tmem[UR20], idesc[UR21], UPT ;  /* 0x00ff141c1e0075ea */ /* 0x0005e2000b800009 */
[----:B------:R2:W-:Y:S01]  /*4240*/  UTCBAR [UR7], URZ ;  /* 0x000000ff070073e9 */ /* 0x0005e200080000ff */
[----:B------:R-:W-:Y:S06]  /*4250*/  BRA.U UP0, `(.L_x_81) ;  /* 0xfffffffd00787547 */ /* 0x000fec000b83ffff */
.L_x_78:
[----:B------:R-:W-:Y:S01]  /*4260*/  UIADD3 UR17, UPT, UPT, UR17, 0x1, URZ ;  /* 0x0000000111117890 */ /* 0x000fe2000fffe0ff */
[C---:B------:R-:W-:Y:S01]  /*4270*/  ISETP.NE.AND P0, PT, R10.reuse, 0x2, PT ;  /* 0x000000020a00780c */ /* 0x040fe20003f05270 */
[----:B------:R-:W-:Y:S02]  /*4280*/  UIADD3 UR8, UPT, UPT, UR8, 0x200, URZ ;  /* 0x0000020008087890 */ /* 0x000fe4000fffe0ff */
[----:B------:R-:W-:Y:S01]  /*4290*/  UISETP.NE.AND UP0, UPT, UR17, 0x4, UPT ;  /* 0x000000041100788c */ /* 0x000fe2000bf05270 */
[----:B-12---:R-:W-:Y:S02]  /*42a0*/  SEL R0, RZ, 0x1, P0 ;  /* 0x00000001ff007807 */ /* 0x006fe40000000000 */
[----:B------:R-:W-:Y:S01]  /*42b0*/  SEL R10, R10, RZ, P0 ;  /* 0x000000ff0a0a7207 */ /* 0x000fe20000000000 */
[----:B------:R-:W-:Y:S01]  /*42c0*/  USEL UR4, URZ, 0x1, UP0 ;  /* 0x00000001ff047887 */ /* 0x000fe20008000000 */
[----:B------:R-:W-:Y:S01]  /*42d0*/  LOP3.LUT R9, R9, R0, RZ, 0x3c, !PT ;  /* 0x0000000009097212 */ /* 0x000fe200078e3cff */
[----:B------:R-:W-:Y:S01]  /*42e0*/  USEL UR17, UR17, URZ, UP0 ;  /* 0x000000ff11117287 */ /* 0x000fe20008000000 */
[----:B------:R1:W-:Y:S03]  /*42f0*/  UTCBAR [UR8], URZ ;  /* 0x000000ff080073e9 */ /* 0x0003e600080000ff */
[----:B------:R-:W-:Y:S01]  /*4300*/  LOP3.LUT R11, R11, UR4, RZ, 0x3c, !PT ;  /* 0x000000040b0b7c12 */ /* 0x000fe2000f8e3cff */
[----:B------:R-:W-:Y:S07]  /*4310*/  @P1 BRA `(.L_x_82) ;  /* 0xfffffff800b01947 */ /* 0x000fee000383ffff */
[----:B------:R-:W2:Y:S01]  /*4320*/  S2UR UR4, SR_CgaCtaId ;  /* 0x00000000000479c3 */ /* 0x000ea20000008800 */
[----:B------:R-:W-:Y:S01]  /*4330*/  ELECT P0, URZ, PT ;  /* 0x0000000000ff782f */ /* 0x000fe20003800000 */
[----:B------:R-:W-:Y:S01]  /*4340*/  IMAD.MOV.U32 R0, RZ, RZ, 0x1 ;  /* 0x00000001ff007424 */ /* 0x000fe200078e00ff */
[----:B------:R-:W-:Y:S01]  /*4350*/  UIADD3 UR6, UPT, UPT, UR6, 0x220, URZ ;  /* 0x0000022006067890 */ /* 0x000fe2000fffe0ff */
[----:B------:R-:W-:Y:S01]  /*4360*/  SHF.L.U32 R2, R11, 0x1f, RZ ;  /* 0x0000001f0b027819 */ /* 0x000fe200000006ff */
[----:B------:R-:W-:-:S03]  /*4370*/  UMOV UR5, 0x40 ;  /* 0x0000004000057882 */ /* 0x000fc60000000000 */
[----:B------:R-:W-:Y:S01]  /*4380*/  UVIRTCOUNT.DEALLOC.SMPOOL 0x80 ;  /* 0x000000800000784c */ /* 0x000fe20000000000 */
[----:B--2---:R-:W-:Y:S02]  /*4390*/  ULEA UR4, UR4, UR5, 0x18 ;  /* 0x0000000504047291 */ /* 0x004fe4000f8ec0ff */
[----:B------:R-:W-:-:S07]  /*43a0*/  ULEA UR5, UR17, UR6, 0x3 ;  /* 0x0000000611057291 */ /* 0x000fce000f8e18ff */
[----:B------:R2:W-:Y:S02]  /*43b0*/  @P0 STS.U8 [UR4+0x1c], R0 ;  /* 0x00001c00ff000988 */ /* 0x0005e40008000004 */
[----:B------:R-:W3:Y:S02]  /*43c0*/  SYNCS.PHASECHK.TRANS64.TRYWAIT P0, [UR5], R2 ;  /* 0x00000002ff0075a7 */ /* 0x000ee40008001105 */
[----:B--23--:R-:W-:Y:S05]  /*43d0*/  @!P0 BRA `(.L_x_83) ;  /* 0x0000004400448947 */ /* 0x00cfea0003800000 */
.L_x_202:
[----:B------:R-:W-:-:S04]  /*43e0*/  UIADD3 UR7, UPT, UPT, UR17, 0x1, URZ ;  /* 0x0000000111077890 */ /* 0x000fc8000fffe0ff */
[----:B------:R-:W-:-:S04]  /*43f0*/  UISETP.NE.AND UP0, UPT, UR7, 0x4, UPT ;  /* 0x000000040700788c */ /* 0x000fc8000bf05270 */
[----:B-1----:R-:W-:Y:S02]  /*4400*/  USEL UR8, URZ, 0x1, UP0 ;  /* 0x00000001ff087887 */ /* 0x002fe40008000000 */
[----:B------:R-:W-:-:S04]  /*4410*/  USEL UR7, UR7, URZ, UP0 ;  /* 0x000000ff07077287 */ /* 0x000fc80008000000 */
[----:B------:R-:W-:Y:S01]  /*4420*/  ULEA UR5, UR7, UR6, 0x3 ;  /* 0x0000000607057291 */ /* 0x000fe2000f8e18ff */
[----:B--2---:R-:W-:-:S04]  /*4430*/  LOP3.LUT R2, R11, UR8, RZ, 0x3c, !PT ;  /* 0x000000080b027c12 */ /* 0x004fc8000f8e3cff */
[----:B------:R-:W-:-:S04]  /*4440*/  SHF.L.U32 R3, R2, 0x1f, RZ ;  /* 0x0000001f02037819 */ /* 0x000fc800000006ff */
[----:B------:R-:W1:Y:S02]  /*4450*/  SYNCS.PHASECHK.TRANS64.TRYWAIT P0, [UR5], R3 ;  /* 0x00000003ff0075a7 */ /* 0x000e640008001105 */
[----:B-1----:R-:W-:Y:S05]  /*4460*/  @!P0 BRA `(.L_x_84) ;  /* 0x0000004400388947 */ /* 0x002fea0003800000 */
.L_x_204:
        /* <DEDUP_REMOVED lines=9> */
.L_x_206:
[----:B------:R-:W-:-:S04]  /*4500*/  UIADD3 UR7, UPT, UPT, UR7, 0x1, URZ ;  /* 0x0000000107077890 */ /* 0x000fc8000fffe0ff */
[----:B------:R-:W-:-:S04]  /*4510*/  UISETP.NE.AND UP0, UPT, UR7, 0x4, UPT ;  /* 0x000000040700788c */ /* 0x000fc8000bf05270 */
[----:B------:R-:W-:Y:S02]  /*4520*/  USEL UR5, URZ, 0x1, UP0 ;  /* 0x00000001ff057887 */ /* 0x000fe40008000000 */
[----:B------:R-:W-:-:S04]  /*4530*/  USEL UR7, UR7, URZ, UP0 ;  /* 0x000000ff07077287 */ /* 0x000fc80008000000 */
[----:B------:R-:W-:Y:S01]  /*4540*/  ULEA UR7, UR7, UR6, 0x3 ;  /* 0x0000000607077291 */ /* 0x000fe2000f8e18ff */
[----:B------:R-:W-:-:S04]  /*4550*/  LOP3.LUT R2, R2, UR5, RZ, 0x3c, !PT ;  /* 0x0000000502027c12 */ /* 0x000fc8000f8e3cff */
[----:B------:R-:W-:-:S04]  /*4560*/  SHF.L.U32 R2, R2, 0x1f, RZ ;  /* 0x0000001f02027819 */ /* 0x000fc800000006ff */
[----:B------:R-:W2:Y:S02]  /*4570*/  SYNCS.PHASECHK.TRANS64.TRYWAIT P0, [UR7], R2 ;  /* 0x00000002ff0075a7 */ /* 0x000ea40008001107 */
[----:B--2---:R-:W-:Y:S05]  /*4580*/  @!P0 BRA `(.L_x_86) ;  /* 0x0000004400208947 */ /* 0x004fea0003800000 */
.L_x_208:
[----:B------:R-:W-:Y:S01]  /*4590*/  NOP ;  /* 0x0000000000007918 */ /* 0x000fe20000000000 */
[----:B-1----:R-:W1:Y:S01]  /*45a0*/  LDS R0, [UR4+0x14] ;  /* 0x00001404ff007984 */ /* 0x002e620008000800 */
[----:B------:R-:W-:Y:S01]  /*45b0*/  ULOP3.LUT UR6, UR19, 0xffff, URZ, 0xc0, !UPT ;  /* 0x0000ffff13067892 */ /* 0x000fe2000f8ec0ff */
[----:B------:R-:W-:Y:S01]  /*45c0*/  UMOV UR8, 0xffff ;  /* 0x0000ffff00087882 */ /* 0x000fe20000000000 */
[----:B------:R-:W-:Y:S02]  /*45d0*/  UMOV UR5, 0x1 ;  /* 0x0000000100057882 */ /* 0x000fe40000000000 */
[----:B------:R-:W-:-:S04]  /*45e0*/  USHF.R.U32.HI UR6, URZ, 0x5, UR6 ;  /* 0x00000005ff067899 */ /* 0x000fc80008011606 */
[----:B------:R-:W-:Y:S02]  /*45f0*/  USHF.L.U32 UR8, UR8, UR6, URZ ;  /* 0x0000000608087299 */ /* 0x000fe400080006ff */
[----:B------:R-:W-:-:S04]  /*4600*/  USHF.L.U32 UR5, UR5, UR6, URZ ;  /* 0x0000000605057299 */ /* 0x000fc800080006ff */
[----:B-1----:R-:W-:-:S04]  /*4610*/  LOP3.LUT R0, R0, UR8, RZ, 0xc0, !PT ;  /* 0x0000000800007c12 */ /* 0x002fc8000f8ec0ff */
[----:B------:R-:W-:-:S13]  /*4620*/  ISETP.NE.AND P0, PT, R0, UR8, PT ;  /* 0x0000000800007c0c */ /* 0x000fda000bf05270 */
[----:B------:R-:W-:Y:S05]  /*4630*/  @P0 BRA `(.L_x_87) ;  /* 0x0000000000580947 */ /* 0x000fea0003800000 */
[----:B------:R-:W1:Y:S02]  /*4640*/  LDS R0, [UR4+0x18] ;  /* 0x00001804ff007984 */ /* 0x000e640008000800 */
[----:B-1----:R-:W-:-:S04]  /*4650*/  LOP3.LUT R0, R0, UR5, RZ, 0xc0, !PT ;  /* 0x0000000500007c12 */ /* 0x002fc8000f8ec0ff */
[----:B------:R-:W-:-:S13]  /*4660*/  ISETP.NE.AND P0, PT, R0, UR5, PT ;  /* 0x0000000500007c0c */ /* 0x000fda000bf05270 */
[----:B------:R-:W-:Y:S05]  /*4670*/  @P0 BRA `(.L_x_88) ;  /* 0x00000000003c0947 */ /* 0x000fea0003800000 */
[----:B------:R-:W1:Y:S01]  /*4680*/  S2R R2, SR_LANEID ;  /* 0x0000000000027919 */ /* 0x000e620000000000 */
[----:B------:R-:W-:Y:S01]  /*4690*/  ULOP3.LUT UR8, URZ, UR8, URZ, 0x33, !UPT ;  /* 0x00000008ff087292 */ /* 0x000fe2000f8e33ff */
[----:B------:R-:W-:Y:S02]  /*46a0*/  VOTEU.ANY UR7, UPT, PT ;  /* 0x0000000000077886 */ /* 0x000fe400038e0100 */
[----:B------:R-:W-:-:S03]  /*46b0*/  UFLO.U32 UR7, UR7 ;  /* 0x00000007000772bd */ /* 0x000fc600080e0000 */
[----:B------:R-:W-:-:S04]  /*46c0*/  IMAD.U32 R0, RZ, RZ, UR8 ;  /* 0x00000008ff007e24 */ /* 0x000fc8000f8e00ff */
[----:B------:R2:W3:Y:S02]  /*46d0*/  REDUX UR6, R0 ;  /* 0x00000000000673c4 */ /* 0x0004e40000000000 */
[----:B------:R1:W-:Y:S02]  /*46e0*/  UTCATOMSWS.AND URZ, UR8 ;  /* 0x0000000800ff79e3 */ /* 0x0003e40008000000 */
[----:B-1----:R-:W-:Y:S02]  /*46f0*/  ISETP.EQ.U32.AND P0, PT, R2, UR7, PT ;  /* 0x0000000702007c0c */ /* 0x002fe4000bf02070 */
[----:B--2---:R-:W-:Y:S02]  /*4700*/  LOP3.LUT R0, RZ, UR5, RZ, 0x33, !PT ;  /* 0x00000005ff007c12 */ /* 0x004fe4000f8e33ff */
[----:B---3--:R-:W-:Y:S02]  /*4710*/  MOV R2, UR6 ;  /* 0x0000000600027c02 */ /* 0x008fe40008000f00 */
[----:B------:R-:W1:Y:S07]  /*4720*/  REDUX UR5, R0 ;  /* 0x00000000000573c4 */ /* 0x000e6e0000000000 */
[----:B------:R2:W-:Y:S01]  /*4730*/  @P0 ATOMS.AND RZ, [UR4+0x14], R2 ;  /* 0x00001402ffff098c */ /* 0x0005e2000a800004 */
[----:B-1----:R-:W-:-:S05]  /*4740*/  IMAD.U32 R0, RZ, RZ, UR5 ;  /* 0x00000005ff007e24 */ /* 0x002fca000f8e00ff */
[----:B------:R2:W-:Y:S01]  /*4750*/  @P0 ATOMS.AND RZ, [UR4+0x18], R0 ;  /* 0x00001800ffff098c */ /* 0x0005e2000a800004 */
[----:B------:R-:W-:Y:S05]  /*4760*/  BRA `(.L_x_89) ;  /* 0x0000000000147947 */ /* 0x000fea0003800000 */
.L_x_88:
[----:B------:R-:W-:Y:S02]  /*4770*/  MOV R2, 0x4790 ;  /* 0x0000479000027802 */ /* 0x000fe40000000f00 */
[----:B----45:R-:W-:Y:S05]  /*4780*/  CALL.REL.NOINC `($__internal_0_$__cuda_sm10x_tcgen05_guardrail_trap_col_being_dealloced_not_returned_by_alloc) ;  /* 0x0000004400947944 */ /* 0x030fea0003c00000 */
[----:B------:R-:W-:Y:S05]  /*4790*/  BRA `(.L_x_89) ;  /* 0x0000000000087947 */ /* 0x000fea0003800000 */
.L_x_87:
[----:B------:R-:W-:Y:S02]  /*47a0*/  MOV R2, 0x47c0 ;  /* 0x000047c000027802 */ /* 0x000fe40000000f00 */
[----:B----45:R-:W-:Y:S05]  /*47b0*/  CALL.REL.NOINC `($__internal_2_$__cuda_sm10x_tcgen05_guardrail_trap_unallocated_columns_being_dealloced) ;  /* 0x0000004400a07944 */ /* 0x030fea0003c00000 */
.L_x_89:
[----:B------:R-:W-:Y:S01]  /*47c0*/  NOP ;  /* 0x0000000000007918 */ /* 0x000fe20000000000 */
[----:B------:R-:W-:Y:S05]  /*47d0*/  EXIT ;  /* 0x000000000000794d */ /* 0x000fea0003800000 */
.L_x_71:
[----:B------:R-:W-:-:S09]  /*47e0*/  UISETP.NE.OR UP2, UPT, UR8, 0x3, !UP2 ;  /* 0x000000030800788c */ /* 0x000fd2000d745670 */
[----:B------:R-:W-:Y:S05]  /*47f0*/  BRA.U UP2, `(.L_x_90) ;  /* 0x0000000d02ac7547 */ /* 0x000fea000b800000 */
[----:B------:R-:W1:Y:S01]  /*4800*/  LDC R0, c[0x0][0xb30] ;  /* 0x0002cc00ff007b82 */ /* 0x000e620000000800 */
[----:B------:R-:W2:Y:S01]  /*4810*/  LDCU.64 UR8, c[0x0][0x888] ;  /* 0x00011100ff0877ac */ /* 0x000ea20008000a00 */
[----:B------:R-:W-:Y:S01]  /*4820*/  IMAD.MOV.U32 R32, RZ, RZ, 0x1 ;  /* 0x00000001ff207424 */ /* 0x000fe200078e00ff */
[----:B------:R-:W-:Y:S01]  /*4830*/  CS2R R28, SRZ ;  /* 0x00000000001c7805 */ /* 0x000fe2000001ff00 */
[----:B------:R-:W-:Y:S01]  /*4840*/  IMAD.MOV.U32 R25, RZ, RZ, 0x1000 ;  /* 0x00001000ff197424 */ /* 0x000fe200078e00ff */
[----:B------:R-:W4:Y:S03]  /*4850*/  LDCU.64 UR4, c[0x0][0x890] ;  /* 0x00011200ff0477ac */ /* 0x000f260008000a00 */
[----:B------:R-:W3:Y:S01]  /*4860*/  LDC R24, c[0x0][0x370] ;  /* 0x0000dc00ff187b82 */ /* 0x000ee20000000800 */
[----:B------:R-:W-:Y:S01]  /*4870*/  UMOV UR7, 0x400 ;  /* 0x0000040000077882 */ /* 0x000fe20000000000 */
[----:B------:R-:W-:-:S02]  /*4880*/  UPLOP3.LUT UP1, UPT, UPT, UPT, UPT, 0x40, 0x4 ;  /* 0x000000000004789c */ /* 0x000fc40003f2e870 */
[----:B------:R-:W-:Y:S01]  /*4890*/  ULEA UR7, UR37, UR7, 0x18 ;  /* 0x0000000725077291 */ /* 0x000fe2000f8ec0ff */
[----:B------:R-:W-:-:S03]  /*48a0*/  UMOV UR13, URZ ;  /* 0x000000ff000d7c82 */ /* 0x000fc60008000000 */
[----:B------:R-:W3:Y:S01]  /*48b0*/  LDC R3, c[0x0][0xb0c] ;  /* 0x0002c300ff037b82 */ /* 0x000ee20000000800 */
[----:B--2---:R-:W-:Y:S02]  /*48c0*/  UISETP.NE.U32.AND UP3, UPT, UR8, URZ, UPT ;  /* 0x000000ff0800728c */ /* 0x004fe4000bf65070 */
[----:B----4-:R-:W-:-:S05]  /*48d0*/  UISETP.NE.U32.AND UP4, UPT, UR4, URZ, UPT ;  /* 0x000000ff0400728c */ /* 0x010fca000bf85070 */
[----:B------:R-:W2:Y:S01]  /*48e0*/  LDC R22, c[0x0][0xb20] ;  /* 0x0002c800ff167b82 */ /* 0x000ea20000000800 */
[----:B-1----:R-:W-:Y:S01]  /*48f0*/  ISETP.NE.AND P1, PT, R0, 0x1, PT ;  /* 0x000000010000780c */ /* 0x002fe20003f25270 */
[----:B------:R-:W-:Y:S02]  /*4900*/  UISETP.NE.AND.EX UP3, UPT, UR9, URZ, UPT, UP3 ;  /* 0x000000ff0900728c */ /* 0x000fe4000bf65330 */
[----:B------:R-:W-:-:S04]  /*4910*/  UISETP.NE.AND.EX UP4, UPT, UR5, URZ, UPT, UP4 ;  /* 0x000000ff0500728c */ /* 0x000fc8000bf85340 */
[----:B------:R-:W1:Y:S08]  /*4920*/  LDC.64 R30, c[0x0][0x348] ;  /* 0x0000d200ff1e7b82 */ /* 0x000e700000000a00 */
[----:B------:R-:W4:Y:S08]  /*4930*/  LDC.64 R14, c[0x0][0xb10] ;  /* 0x0002c400ff0e7b82 */ /* 0x000f300000000a00 */
[----:B------:R-:W1:Y:S08]  /*4940*/  LDC.64 R6, c[0x0][0xb18] ;  /* 0x0002c600ff067b82 */ /* 0x000e700000000a00 */
[----:B------:R-:W1:Y:S08]  /*4950*/  LDC.64 R4, c[0x0][0xb28] ;  /* 0x0002ca00ff047b82 */ /* 0x000e700000000a00 */
[----:B--23--:R-:W1:Y:S02]  /*4960*/  LDC R23, c[0x0][0x374] ;  /* 0x0000dd00ff177b82 */ /* 0x00ce640000000800 */
.L_x_99:
[C---:B------:R-:W-:Y:S02]  /*4970*/  LEA R0, R29.reuse, UR7, 0x3 ;  /* 0x000000071d007c11 */ /* 0x040fe4000f8e18ff */
[----:B------:R-:W-:Y:S02]  /*4980*/  SHF.L.U32 R2, R28, 0x1f, RZ ;  /* 0x0000001f1c027819 */ /* 0x000fe400000006ff */
[----:B------:R-:W-:Y:S02]  /*4990*/  LEA R16, R29, UR7, 0x4 ;  /* 0x000000071d107c11 */ /* 0x000fe4000f8e20ff */
[----:B--2---:R-:W2:Y:S02]  /*49a0*/  SYNCS.PHASECHK.TRANS64.TRYWAIT P0, [R0+URZ+0x1e0], R2 ;  /* 0x0001e002000075a7 */ /* 0x004ea400080011ff */
[----:B--2---:R-:W-:Y:S05]  /*49b0*/  @!P0 BRA `(.L_x_91) ;  /* 0x00000040002c8947 */ /* 0x004fea0003800000 */
.L_x_209:
[----:B------:R-:W-:Y:S01]  /*49c0*/  ISETP.GE.AND P0, PT, R26, 0x1, PT ;  /* 0x000000011a00780c */ /* 0x000fe20003f06270 */
[----:B------:R-:W3:Y:S01]  /*49d0*/  LDS.128 R16, [R16+0x270] ;  /* 0x0002700010107984 */ /* 0x000ee20000000c00 */
[----:B--2---:R-:W-:Y:S01]  /*49e0*/  VIADD R0, R0, 0x1f0 ;  /* 0x000001f000007836 */ /* 0x004fe20000000000 */
[----:B------:R-:W-:Y:S01]  /*49f0*/  @!PT LDS RZ, [RZ] ;  /* 0x00000000fffff984 */ /* 0x000fe20000000800 */
[----:B------:R-:W-:Y:S01]  /*4a00*/  @!PT LDS RZ, [RZ] ;  /* 0x00000000fffff984 */ /* 0x000fe20000000800 */
[----:B------:R-:W-:Y:S01]  /*4a10*/  @!PT LDS RZ, [RZ] ;  /* 0x00000000fffff984 */ /* 0x000fe20000000800 */
[----:B------:R-:W-:Y:S01]  /*4a20*/  @!PT LDS RZ, [RZ] ;  /* 0x00000000fffff984 */ /* 0x000fe20000000800 */
[----:B------:R2:W-:Y:S06]  /*4a30*/  MEMBAR.ALL.CTA ;  /* 0x0000000000007992 */ /* 0x0005ec0000008000 */
[----:B--2---:R-:W2:Y:S01]  /*4a40*/  FENCE.VIEW.ASYNC.S ;  /* 0x00000000000073c6 */ /* 0x004ea20000000000 */
[----:B------:R-:W-:Y:S04]  /*4a50*/  PRMT R0, RZ, 0x654, R0 ;  /* 0x00000654ff007816 */ /* 0x000fe80000000000 */
[----:B--2---:R2:W-:Y:S01]  /*4a60*/  SYNCS.ARRIVE.TRANS64.RED.A1T0 RZ, [R0+URZ], RZ ;  /* 0x000000ff00ff79a7 */ /* 0x0045e200081004ff */
[----:B---3--:R-:W-:Y:S11]  /*4a70*/  LOP3.LUT P3, RZ, R18, 0x1, RZ, 0xc0, !PT ;  /* 0x0000000112ff7812 */ /* 0x008ff6000786c0ff */
[----:B------:R-:W-:Y:S02]  /*4a80*/  @!UPT UIADD3 URZ, UPT, UPT, URZ, URZ, URZ ;  /* 0x000000fffffff290 */ /* 0x000fe4000fffe0ff */
[----:B------:R-:W-:Y:S02]  /*4a90*/  @P3 MOV R11, R16 ;  /* 0x00000010000b3202 */ /* 0x000fe40000000f00 */
[----:B------:R-:W-:Y:S01]  /*4aa0*/  @P3 LOP3.LUT R10, R17, 0xffff, RZ, 0xc0, !PT ;  /* 0x0000ffff110a3812 */ /* 0x000fe200078ec0ff */
[----:B--2---:R-:W-:Y:S06]  /*4ab0*/  @!P0 BRA `(.L_x_92) ;  /* 0x0000000000a48947 */ /* 0x004fec0003800000 */
[-C--:B-1----:R-:W-:Y:S01]  /*4ac0*/  IMAD.HI.U32 R0, R23, R7.reuse, RZ ;  /* 0x0000000717007227 */ /* 0x082fe200078e00ff */
[----:B------:R-:W-:Y:S02]  /*4ad0*/  ISETP.NE.AND P0, PT, R6, 0x1, PT ;  /* 0x000000010600780c */ /* 0x000fe40003f05270 */
[----:B------:R-:W-:Y:S01]  /*4ae0*/  ISETP.NE.AND P2, PT, R26, 0x1, PT ;  /* 0x000000011a00780c */ /* 0x000fe20003f45270 */
[----:B----4-:R-:W-:Y:S01]  /*4af0*/  IMAD.HI.U32 R9, R24, R14, RZ ;  /* 0x0000000e18097227 */ /* 0x010fe200078e00ff */
[----:B------:R-:W-:Y:S02]  /*4b00*/  SHF.R.U32.HI R0, RZ, R22, R0 ;  /* 0x00000016ff007219 */ /* 0x000fe40000011600 */
[----:B------:R-:W-:Y:S01]  /*4b10*/  ISETP.NE.AND P4, PT, R3, 0x1, PT ;  /* 0x000000010300780c */ /* 0x000fe20003f85270 */
[----:B------:R-:W-:Y:S01]  /*4b20*/  IMAD.HI.U32 R13, R10, R7, RZ ;  /* 0x000000070a0d7227 */ /* 0x000fe200078e00ff */
[----:B------:R-:W-:Y:S02]  /*4b30*/  SHF.R.U32.HI R9, RZ, R15, R9 ;  /* 0x0000000fff097219 */ /* 0x000fe40000011609 */
[----:B------:R-:W-:Y:S01]  /*4b40*/  SEL R0, R23, R0, !P0 ;  /* 0x0000000017007207 */ /* 0x000fe20004000000 */
[----:B------:R-:W-:Y:S01]  /*4b50*/  IMAD.HI.U32 R12, R11, R14, RZ ;  /* 0x0000000e0b0c7227 */ /* 0x000fe200078e00ff */
[----:B------:R-:W-:Y:S03]  /*4b60*/  SEL R9, R24, R9, !P4 ;  /* 0x0000000918097207 */ /* 0x000fe60006000000 */
[-C--:B------:R-:W-:Y:S01]  /*4b70*/  IMAD.HI.U32 R8, R0, R4.reuse, RZ ;  /* 0x0000000400087227 */ /* 0x080fe200078e00ff */
[----:B------:R-:W-:Y:S03]  /*4b80*/  SHF.R.U32.HI R12, RZ, R15, R12 ;  /* 0x0000000fff0c7219 */ /* 0x000fe6000001160c */
[----:B------:R-:W-:Y:S01]  /*4b90*/  IMAD.HI.U32 R2, R9, R4, RZ ;  /* 0x0000000409027227 */ /* 0x000fe200078e00ff */
[-C--:B------:R-:W-:Y:S02]  /*4ba0*/  @P2 SHF.R.U32.HI R0, RZ, R5.reuse, R8 ;  /* 0x00000005ff002219 */ /* 0x080fe40000011608 */
[----:B------:R-:W-:Y:S02]  /*4bb0*/  SHF.R.U32.HI R8, RZ, R22, R13 ;  /* 0x00000016ff087219 */ /* 0x000fe4000001160d */
[----:B------:R-:W-:Y:S01]  /*4bc0*/  @P2 SHF.R.U32.HI R9, RZ, R5, R2 ;  /* 0x00000005ff092219 */ /* 0x000fe20000011602 */
[----:B------:R-:W-:Y:S01]  /*4bd0*/  IMAD R0, R26, R0, RZ ;  /* 0x000000001a007224 */ /* 0x000fe200078e02ff */
[----:B------:R-:W-:Y:S02]  /*4be0*/  SEL R8, R10, R8, !P0 ;  /* 0x000000080a087207 */ /* 0x000fe40004000000 */
[----:B------:R-:W-:Y:S01]  /*4bf0*/  SEL R2, R11, R12, !P4 ;  /* 0x0000000c0b027207 */ /* 0x000fe20006000000 */
[----:B------:R-:W-:Y:S01]  /*4c00*/  IMAD R12, R26, R9, RZ ;  /* 0x000000091a0c7224 */ /* 0x000fe200078e02ff */
[C---:B------:R-:W-:Y:S01]  /*4c10*/  ISETP.GE.AND P0, PT, R8.reuse, R0, PT ;  /* 0x000000000800720c */ /* 0x040fe20003f06270 */
[----:B------:R-:W-:Y:S03]  /*4c20*/  IMAD.HI.U32 R0, R8, R4, RZ ;  /* 0x0000000408007227 */ /* 0x000fe600078e00ff */
[----:B------:R-:W-:Y:S02]  /*4c30*/  ISETP.GE.OR P0, PT, R2, R12, P0 ;  /* 0x0000000c0200720c */ /* 0x000fe40000706670 */
[-C--:B------:R-:W-:Y:S04]  /*4c40*/  SHF.R.U32.HI R0, RZ, R5.reuse, R0 ;  /* 0x00000005ff007219 */ /* 0x080fe80000011600 */
[----:B------:R-:W-:Y:S05]  /*4c50*/  SEL R13, R8, R0, !P2 ;  /* 0x00000000080d7207 */ /* 0x000fea0005000000 */
[----:B------:R-:W-:Y:S02]  /*4c60*/  IMAD.MOV R12, RZ, RZ, -R13 ;  /* 0x000000ffff0c7224 */ /* 0x000fe400078e0a0d */
[----:B------:R-:W-:Y:S04]  /*4c70*/  @!P0 IMAD.HI.U32 R0, R2, R4, RZ ;  /* 0x0000000402008227 */ /* 0x000fe800078e00ff */
[----:B------:R-:W-:Y:S01]  /*4c80*/  IMAD R12, R26, R12, R8 ;  /* 0x0000000c1a0c7224 */ /* 0x000fe200078e0208 */
[----:B------:R-:W-:Y:S04]  /*4c90*/  @!P0 SHF.R.U32.HI R0, RZ, R5, R0 ;  /* 0x00000005ff008219 */ /* 0x000fe80000011600 */
[----:B------:R-:W-:Y:S04]  /*4ca0*/  @!P0 SEL R0, R2, R0, !P2 ;  /* 0x0000000002008207 */ /* 0x000fe80005000000 */
[----:B------:R-:W-:Y:S01]  /*4cb0*/  @!P0 IADD3 R13, PT, PT, R13, -R0, RZ ;  /* 0x800000000d0d8210 */ /* 0x000fe20007ffe0ff */
[----:B------:R-:W-:Y:S01]  /*4cc0*/  @!P0 IMAD R0, R9, R12, R0 ;  /* 0x0000000c09008224 */ /* 0x000fe200078e0200 */
[----:B------:R-:W-:Y:S01]  /*4cd0*/  IADD3 R9, PT, PT, -R8, RZ, RZ ;  /* 0x000000ff08097210 */ /* 0x000fe20007ffe1ff */
[--C-:B------:R-:W-:Y:S02]  /*4ce0*/  IMAD.MOV R12, RZ, RZ, -R2.reuse ;  /* 0x000000ffff0c7224 */ /* 0x100fe400078e0a02 */
[----:B------:R-:W-:Y:S02]  /*4cf0*/  @!P0 IMAD R8, R13, R26, R2 ;  /* 0x0000001a0d088224 */ /* 0x000fe400078e0202 */
[----:B------:R-:W-:Y:S02]  /*4d00*/  @!P0 IMAD.MOV.U32 R2, RZ, RZ, R0 ;  /* 0x000000ffff028224 */ /* 0x000fe400078e0000 */
[----:B------:R-:W-:Y:S02]  /*4d10*/  IMAD R11, R3, R12, R11 ;  /* 0x0000000c030b7224 */ /* 0x000fe400078e020b */
[----:B------:R-:W-:Y:S02]  /*4d20*/  IMAD R10, R6, R9, R10 ;  /* 0x00000009060a7224 */ /* 0x000fe400078e020a */
[----:B------:R-:W-:Y:S02]  /*4d30*/  IMAD R11, R2, R3, R11 ;  /* 0x00000003020b7224 */ /* 0x000fe400078e020b */
[----:B------:R-:W-:Y:S02]  /*4d40*/  IMAD R10, R8, R6, R10 ;  /* 0x00000006080a7224 */ /* 0x000fe400078e020a */
.L_x_92:
[----:B------:R-:W-:Y:S05]  /*4d50*/  BRA.U UP1, `(.L_x_93) ;  /* 0x0000000101107547 */ /* 0x000fea000b800000 */
[----:B------:R-:W-:Y:S04]  /*4d60*/  MOV R2, UR6 ;  /* 0x0000000600027c02 */ /* 0x000fe80008000f00 */
[----:B------:R-:W-:Y:S04]  /*4d70*/  SHF.L.U32 R2, R2, 0x1f, RZ ;  /* 0x0000001f02027819 */ /* 0x000fe800000006ff */
[----:B------:R-:W2:Y:S02]  /*4d80*/  SYNCS.PHASECHK.TRANS64.TRYWAIT P0, [UR7+0x1d8], R2 ;  /* 0x0001d802ff0075a7 */ /* 0x000ea40008001107 */
[----:B--2---:R-:W-:Y:S05]  /*4d90*/  @!P0 BRA `(.L_x_94) ;  /* 0x0000003c00488947 */ /* 0x004fea0003800000 */
.L_x_93:
[----:B------:R-:W-:Y:S02]  /*4da0*/  R2UR UR11, R21 ;  /* 0x00000000150b72ca */ /* 0x000fe400000e0000 */
[----:B------:R-:W-:Y:S02]  /*4db0*/  R2UR UR10, R20 ;  /* 0x00000000140a72ca */ /* 0x000fe400000e0000 */
[----:B------:R-:W-:Y:S04]  /*4dc0*/  ISETP.NE.U32.AND P2, PT, RZ, UR4, PT ;  /* 0x00000004ff007c0c */ /* 0x000fe8000bf45070 */
[----:B------:R-:W-:Y:S05]  /*4dd0*/  ISETP.NE.AND.EX P2, PT, RZ, UR5, PT, P2 ;  /* 0x00000005ff007c0c */ /* 0x000fea000bf45320 */
[----:B------:R-:W-:Y:S02]  /*4de0*/  USHF.L.U32 UR11, UR11, 0x6, URZ ;  /* 0x000000060b0b7899 */ /* 0x000fe400080006ff */
[----:B------:R-:W-:Y:S01]  /*4df0*/  USHF.L.U32 UR10, UR10, 0x6, URZ ;  /* 0x000000060a0a7899 */ /* 0x000fe200080006ff */
[----:B------:R-:W-:Y:S11]  /*4e00*/  BRA.U !UP4, `(.L_x_95) ;  /* 0x000000010c347547 */ /* 0x000ff6000b800000 */
[----:B------:R-:W-:Y:S01]  /*4e10*/  UPLOP3.LUT UP0, UPT, UPT, UPT, UP3, 0x80, 0x8 ;  /* 0x000000000008789c */ /* 0x000fe20003f0f030 */
[----:B--2---:R-:W-:Y:S02]  /*4e20*/  HFMA2 R0, -RZ, RZ, 0, 5.9604644775390625e-08 ;  /* 0x00000001ff007431 */ /* 0x004fe400000001ff */
[----:B------:R-:W-:Y:S03]  /*4e30*/  IMAD.MOV.U32 R60, RZ, RZ, 0x1 ;  /* 0x00000001ff3c7424 */ /* 0x000fe600078e00ff */
[----:B------:R-:W-:Y:S05]  /*4e40*/  PLOP3.LUT P0, PT, PT, PT, UP0, 0x80, 0x8 ;  /* 0x000000000008781c */ /* 0x000fea0003f0f008 */
[----:B------:R-:W2:Y:S01]  /*4e50*/  @UP0 LDCU.64 UR14, c[0x0][0x888] ;  /* 0x00011100ff0e07ac */ /* 0x000ea20008000a00 */
[----:B------:R-:W-:Y:S07]  /*4e60*/  @UP0 UIMAD UR8, UR36, UR4, URZ ;  /* 0x00000004240802a4 */ /* 0x000fee000f8e02ff */
[----:B------:R-:W-:Y:S01]  /*4e70*/  @!P0 PRMT R60, R0, 0x7610, R60 ;  /* 0x00007610003c8816 */ /* 0x000fe2000000003c */
[----:B--2---:R-:W-:Y:S03]  /*4e80*/  @UP0 UIMAD.WIDE UR14, UR8, 0x4, UR14 ;  /* 0x00000004080e08a5 */ /* 0x004fe6000f8e020e */
[----:B------:R-:W2:Y:S03]  /*4e90*/  @!UP0 LDCU UR8, c[0x0][0x880] ;  /* 0x00011000ff0887ac */ /* 0x000ea60008000800 */
[----:B------:R-:W-:Y:S01]  /*4ea0*/  IMAD.U32 R8, RZ, RZ, UR14 ;  /* 0x0000000eff087e24 */ /* 0x000fe2000f8e00ff */
[----:B------:R-:W-:Y:S05]  /*4eb0*/  MOV R9, UR15 ;  /* 0x0000000f00097c02 */ /* 0x000fea0008000f00 */
[----:B-----5:R3:W5:Y:S02]  /*4ec0*/  @P0 LDG.E R35, desc[UR46][R8.64] ;  /* 0x0000002e08230981 */ /* 0x020764000c1e1900 */
[----:B--23--:R-:W-:Y:S07]  /*4ed0*/  @!P0 IMAD.U32 R35, RZ, RZ, UR8 ;  /* 0x00000008ff238e24 */ /* 0x00cfee000f8e00ff */
.L_x_95:
[----:B-----5:R-:W-:Y:S01]  /*4ee0*/  @!P2 FSETP.EQ.AND P0, PT, R35, RZ, PT ;  /* 0x000000ff2300a20b */ /* 0x020fe20003f02000 */
[----:B------:R-:W-:Y:S01]  /*4ef0*/  @!UPT UIADD3 URZ, UPT, UPT, URZ, URZ, URZ ;  /* 0x000000fffffff290 */ /* 0x000fe2000fffe0ff */
[----:B------:R-:W-:Y:S11]  /*4f00*/  @!P2 BRA `(.L_x_96) ;  /* 0x000000000014a947 */ /* 0x000ff60003800000 */
[----:B------:R-:W-:Y:S02]  /*4f10*/  LOP3.LUT P2, RZ, R60, 0xff, RZ, 0xc0, !PT ;  /* 0x000000ff3cff7812 */ /* 0x000fe4000784c0ff */
[----:B------:R-:W-:Y:S04]  /*4f20*/  PLOP3.LUT P0, PT, PT, PT, UP0, 0x80, 0x8 ;  /* 0x000000000008781c */ /* 0x000fe80003f0f008 */
[----:B------:R-:W-:Y:S07]  /*4f30*/  PLOP3.LUT P0, PT, P0, PT, PT, 0x8, 0x80 ;  /* 0x000000000080781c */ /* 0x000fee000070e170 */
[----:B------:R-:W-:Y:S11]  /*4f40*/  @P2 FSETP.EQ.AND P0, PT, R35, RZ, PT ;  /* 0x000000ff2300220b */ /* 0x000ff60003f02000 */
[----:B------:R-:W-:Y:S02]  /*4f50*/  @!UPT UIADD3 URZ, UPT, UPT, URZ, URZ, URZ ;  /* 0x000000fffffff290 */ /* 0x000fe4000fffe0ff */
.L_x_96:
[----:B------:R-:W-:Y:S01]  /*4f60*/  ULEA UR15, UR13, UR7, 0x3 ;  /* 0x000000070d0f7291 */ /* 0x000fe2000f8e18ff */
[----:B------:R-:W-:Y:S02]  /*4f70*/  SHF.L.U32 R9, R32, 0x1f, RZ ;  /* 0x0000001f20097819 */ /* 0x000fe400000006ff */
[----:B------:R-:W-:Y:S04]  /*4f80*/  ELECT P4, URZ, PT ;  /* 0x0000000000ff782f */ /* 0x000fe80003880000 */
[----:B------:R-:W-:Y:S02]  /*4f90*/  PLOP3.LUT P4, PT, P0, P4, PT, 0xf2, 0x2f ;  /* 0x00000000002f781c */ /* 0x000fe40000789e72 */
[----:B------:R-:W3:Y:S11]  /*4fa0*/  SYNCS.PHASECHK.TRANS64.TRYWAIT P2, [UR15+0x1b8], R9 ;  /* 0x0001b809ff0075a7 */ /* 0x000ef6000804110f */
[----:B-1----:R-:W-:Y:S05]  /*4fb0*/  @!P4 IADD3 R8, P0, PT, R30, 0x580, RZ ;  /* 0x000005801e08c810 */ /* 0x002fea0007f1e0ff */
[----:B--2---:R-:W-:Y:S01]  /*4fc0*/  @!P4 IMAD.X R2, RZ, RZ, R31, P0 ;  /* 0x000000ffff02c224 */ /* 0x004fe200000e061f */
[----:B---3--:R-:W-:Y:S07]  /*4fd0*/  @!P2 BRA `(.L_x_97) ;  /* 0x0000003800d0a947 */ /* 0x008fee0003800000 */
.L_x_212:
[----:B------:R-:W2:Y:S01]  /*4fe0*/  LDC.64 R12, c[0x0][0xb18] ;  /* 0x0002c600ff0c7b82 */ /* 0x000ea20000000a00 */
[----:B------:R-:W-:Y:S01]  /*4ff0*/  @!P4 R2UR UR8, R2 ;  /* 0x000000000208c2ca */ /* 0x000fe200000e0000 */
[----:B------:R-:W-:Y:S01]  /*5000*/  VOTEU.ALL UP2, P4 ;  /* 0x0000000000ff7886 */ /* 0x000fe20002040000 */
[----:B------:R-:W-:Y:S01]  /*5010*/  @!P4 R2UR UR9, R8 ;  /* 0x000000000809c2ca */ /* 0x000fe200000e0000 */
[----:B------:R-:W-:Y:S01]  /*5020*/  VOTEU.ALL UP1, P4 ;  /* 0x0000000000ff7886 */ /* 0x000fe20002020000 */
[----:B-1----:R-:W-:Y:S03]  /*5030*/  @!P4 IMAD.MOV.U32 R0, RZ, RZ, 0x1000 ;  /* 0x00001000ff00c424 */ /* 0x002fe600078e00ff */
[----:B------:R-:W1:Y:S01]  /*5040*/  @!P1 LDC R2, c[0x0][0xb0c] ;  /* 0x0002c300ff029b82 */ /* 0x000e620000000800 */
[----:B------:R-:W-:Y:S01]  /*5050*/  UMOV UR20, 0x0 ;  /* 0x0000000000147882 */ /* 0x000fe20000000000 */
[----:B------:R-:W-:Y:S01]  /*5060*/  UMOV UR21, 0x10000000 ;  /* 0x1000000000157882 */ /* 0x000fe20000000000 */
[----:B------:R-:W-:Y:S01]  /*5070*/  UMOV UR12, UR36 ;  /* 0x00000024000c7c82 */ /* 0x000fe20008000000 */
[----:B------:R-:W-:Y:S01]  /*5080*/  UIADD3 UR14, UPT, UPT, UR13, 0x1, URZ ;  /* 0x000000010d0e7890 */ /* 0x000fe2000fffe0ff */
[----:B------:R-:W-:Y:S01]  /*5090*/  @P3 SHF.R.U32.HI R27, RZ, 0x10, R17 ;  /* 0x00000010ff1b3819 */ /* 0x000fe20000011611 */
[----:B------:R-:W-:Y:S02]  /*50a0*/  VIADD R29, R29, 0x1 ;  /* 0x000000011d1d7836 */ /* 0x000fe40000000000 */
[----:B------:R-:W-:Y:S01]  /*50b0*/  IMAD.U32 R9, RZ, RZ, UR8 ;  /* 0x00000008ff097e24 */ /* 0x000fe2000f8e00ff */
[----:B------:R-:W-:Y:S01]  /*50c0*/  @!UP2 ULEA UR8, UR13, UR7, 0xc ;  /* 0x000000070d08a291 */ /* 0x000fe2000f8e60ff */
[----:B------:R-:W-:Y:S01]  /*50d0*/  IMAD.U32 R8, RZ, RZ, UR9 ;  /* 0x00000009ff087e24 */ /* 0x000fe2000f8e00ff */
[----:B------:R-:W-:Y:S02]  /*50e0*/  UIADD3 UR9, UPT, UPT, UR15, 0x1a0, URZ ;  /* 0x000001a00f097890 */ /* 0x000fe4000fffe0ff */
[----:B------:R-:W-:Y:S01]  /*50f0*/  @!P4 R2UR UR19, R9 ;  /* 0x000000000913c2ca */ /* 0x000fe200000e0000 */
[----:B------:R-:W-:Y:S01]  /*5100*/  @!UP2 UIADD3 UR8, UPT, UPT, UR8, 0x400, URZ ;  /* 0x000004000808a890 */ /* 0x000fe2000fffe0ff */
[----:B------:R-:W-:Y:S01]  /*5110*/  @!P4 R2UR UR18, R8 ;  /* 0x000000000812c2ca */ /* 0x000fe200000e0000 */
[----:B------:R-:W-:Y:S01]  /*5120*/  UISETP.NE.AND UP5, UPT, UR14, 0x3, UPT ;  /* 0x000000030e00788c */ /* 0x000fe2000bfa5270 */
[----:B------:R-:W3:Y:S01]  /*5130*/  LDC.64 R8, c[0x0][0xb10] ;  /* 0x0002c400ff087b82 */ /* 0x000ee20000000a00 */
[----:B------:R-:W-:Y:S02]  /*5140*/  UPRMT UR16, UR37, 0x654, UR9 ;  /* 0x0000065425107896 */ /* 0x000fe40008000009 */
[----:B------:R-:W-:Y:S02]  /*5150*/  USEL UR17, URZ, 0x1, UP5 ;  /* 0x00000001ff117887 */ /* 0x000fe4000a800000 */
[----:B------:R-:W-:Y:S04]  /*5160*/  USEL UR14, UR14, URZ, UP5 ;  /* 0x000000ff0e0e7287 */ /* 0x000fe8000a800000 */
[----:B------:R-:W-:Y:S01]  /*5170*/  ULEA UR13, UR14, UR7, 0x3 ;  /* 0x000000070e0d7291 */ /* 0x000fe2000f8e18ff */
[----:B------:R-:W-:Y:S01]  /*5180*/  LOP3.LUT R32, R32, UR17, RZ, 0x3c, !PT ;  /* 0x0000001120207c12 */ /* 0x000fe2000f8e3cff */
[----:B------:R1:W-:Y:S01]  /*5190*/  @!UP1 UTMALDG.3D [UR8], [UR18], desc[UR20] ;  /* 0x00001408120095b4 */ /* 0x0003e20008011000 */
[----:B------:R5:W-:Y:S02]  /*51a0*/  @!P4 SYNCS.ARRIVE.TRANS64.RED.A0TR RZ, [UR15+0x1a0], R0 ;  /* 0x0001a000ffffc9a7 */ /* 0x000be4000830040f */
[----:B------:R-:W-:Y:S01]  /*51b0*/  SHF.L.U32 R20, R32, 0x1f, RZ ;  /* 0x0000001f20147819 */ /* 0x000fe200000006ff */
[C---:B---3--:R-:W-:Y:S01]  /*51c0*/  @!P1 IMAD.HI.U32 R8, R11.reuse, R8, RZ ;  /* 0x000000080b089227 */ /* 0x048fe200078e00ff */
[----:B--2---:R-:W-:Y:S02]  /*51d0*/  @!P1 ISETP.NE.AND P0, PT, R12, 0x1, PT ;  /* 0x000000010c00980c */ /* 0x004fe40003f05270 */
[----:B-1----:R-:W-:Y:S01]  /*51e0*/  @!P1 ISETP.NE.AND P2, PT, R2, 0x1, PT ;  /* 0x000000010200980c */ /* 0x002fe20003f45270 */
[----:B------:R-:W-:Y:S01]  /*51f0*/  SYNCS.ARRIVE.TRANS64.RED.A1T0 RZ, [UR16], RZ ;  /* 0x000000ffffff79a7 */ /* 0x000fe20008100410 */
[C---:B------:R-:W-:Y:S01]  /*5200*/  @!P1 IMAD.HI.U32 R13, R10.reuse, R13, RZ ;  /* 0x0000000d0a0d9227 */ /* 0x040fe200078e00ff */
[----:B------:R-:W-:Y:S04]  /*5210*/  @!P1 SHF.R.U32.HI R8, RZ, R9, R8 ;  /* 0x00000009ff089219 */ /* 0x000fe80000011608 */
[----:B------:R-:W-:Y:S01]  /*5220*/  @!P1 SEL R8, R11, R8, !P2 ;  /* 0x000000080b089207 */ /* 0x000fe20005000000 */
[----:B------:R-:W1:Y:S01]  /*5230*/  SYNCS.PHASECHK.TRANS64.TRYWAIT P5, [UR13+0x1b8], R20 ;  /* 0x0001b814ff0075a7 */ /* 0x000e6200080a110d */
[----:B-----5:R-:W2:Y:S02]  /*5240*/  @!P1 LDC R0, c[0x0][0xb20] ;  /* 0x0002c800ff009b82 */ /* 0x020ea40000000800 */
[----:B--2---:R-:W-:Y:S04]  /*5250*/  @!P1 SHF.R.U32.HI R0, RZ, R0, R13 ;  /* 0x00000000ff009219 */ /* 0x004fe8000001160d */
[----:B------:R-:W-:Y:S05]  /*5260*/  @!P1 SEL R9, R10, R0, !P0 ;  /* 0x000000000a099207 */ /* 0x000fea0004000000 */
[----:B------:R-:W-:Y:S02]  /*5270*/  @!P1 IMAD.IADD R0, R9, 0x1, -R8 ;  /* 0x0000000109009824 */ /* 0x000fe400078e0a08 */
[----:B------:R-:W-:Y:S02]  /*5280*/  @!P1 IMAD.IADD R8, R8, 0x1, -R9 ;  /* 0x0000000108089824 */ /* 0x000fe400078e0a09 */
[----:B------:R-:W-:Y:S02]  /*5290*/  @!P1 IMAD R11, R0, R2, R11 ;  /* 0x00000002000b9224 */ /* 0x000fe400078e020b */
[----:B------:R-:W-:Y:S01]  /*52a0*/  @!P1 IMAD R10, R8, R12, R10 ;  /* 0x0000000c080a9224 */ /* 0x000fe200078e020a */
[----:B-1----:R-:W-:Y:S06]  /*52b0*/  @!P5 BRA `(.L_x_98) ;  /* 0x000000380030d947 */ /* 0x002fec0003800000 */
.L_x_214:
[----:B------:R-:W-:Y:S01]  /*52c0*/  @!P4 IADD3 R2, P0, PT, R30, 0x580, RZ ;  /* 0x000005801e02c810 */ /* 0x000fe20007f1e0ff */
[----:B------:R-:W-:Y:S01]  /*52d0*/  UMOV UR18, 0x0 ;  /* 0x0000000000127882 */ /* 0x000fe20000000000 */
[----:B------:R-:W-:Y:S01]  /*52e0*/  UMOV UR19, 0x10000000 ;  /* 0x1000000000137882 */ /* 0x000fe20000000000 */
[----:B------:R-:W-:Y:S01]  /*52f0*/  VOTEU.ALL UP1, P4 ;  /* 0x0000000000ff7886 */ /* 0x000fe20002020000 */
[----:B------:R-:W-:Y:S01]  /*5300*/  @!P4 R2UR UR9, R2 ;  /* 0x000000000209c2ca */ /* 0x000fe200000e0000 */
[----:B-1----:R-:W-:Y:S01]  /*5310*/  @!P4 IMAD.X R0, RZ, RZ, R31, P0 ;  /* 0x000000ffff00c224 */ /* 0x002fe200000e061f */
[----:B------:R-:W-:Y:S01]  /*5320*/  UMOV UR12, UR36 ;  /* 0x00000024000c7c82 */ /* 0x000fe20008000000 */
[----:B------:R-:W-:Y:S01]  /*5330*/  @P3 R2UR UR36, R27 ;  /* 0x000000001b2432ca */ /* 0x000fe200000e0000 */
[----:B------:R-:W-:Y:S01]  /*5340*/  @!UP1 ULEA UR15, UR14, UR7, 0xc ;  /* 0x000000070e0f9291 */ /* 0x000fe2000f8e60ff */
[----:B------:R-:W-:Y:S01]  /*5350*/  ISETP.NE.AND P0, PT, R29, 0x2, PT ;  /* 0x000000021d00780c */ /* 0x000fe20003f05270 */
[----:B------:R-:W-:Y:S01]  /*5360*/  @!UP1 UIADD3 UR10, UPT, UPT, UR10, 0x20, URZ ;  /* 0x000000200a0a9890 */ /* 0x000fe2000fffe0ff */
[----:B------:R-:W-:Y:S01]  /*5370*/  @!P4 R2UR UR8, R0 ;  /* 0x000000000008c2ca */ /* 0x000fe200000e0000 */
[----:B------:R-:W-:Y:S01]  /*5380*/  IMAD.IADD R20, R10, 0x1, R58 ;  /* 0x000000010a147824 */ /* 0x000fe200078e023a */
[----:B------:R-:W-:Y:S01]  /*5390*/  SEL R0, RZ, 0x1, P0 ;  /* 0x00000001ff007807 */ /* 0x000fe20000000000 */
[----:B------:R-:W-:Y:S01]  /*53a0*/  IMAD.IADD R21, R11, 0x1, R59 ;  /* 0x000000010b157824 */ /* 0x000fe200078e023b */
[----:B------:R-:W-:Y:S02]  /*53b0*/  SEL R29, R29, RZ, P0 ;  /* 0x000000ff1d1d7207 */ /* 0x000fe40000000000 */
[----:B------:R-:W-:Y:S01]  /*53c0*/  IMAD.U32 R8, RZ, RZ, UR9 ;  /* 0x00000009ff087e24 */ /* 0x000fe2000f8e00ff */
[----:B------:R-:W-:Y:S01]  /*53d0*/  UIADD3 UR9, UPT, UPT, UR13, 0x1a0, URZ ;  /* 0x000001a00d097890 */ /* 0x000fe2000fffe0ff */
[----:B------:R-:W-:Y:S03]  /*53e0*/  LOP3.LUT R28, R28, R0, RZ, 0x3c, !PT ;  /* 0x000000001c1c7212 */ /* 0x000fe600078e3cff */
[----:B------:R-:W-:Y:S02]  /*53f0*/  @!P4 R2UR UR16, R8 ;  /* 0x000000000810c2ca */ /* 0x000fe400000e0000 */
[----:B------:R-:W-:Y:S01]  /*5400*/  IMAD.U32 R9, RZ, RZ, UR8 ;  /* 0x00000008ff097e24 */ /* 0x000fe2000f8e00ff */
[----:B------:R-:W-:Y:S01]  /*5410*/  @!UP1 UIADD3 UR8, UPT, UPT, UR15, 0x400, URZ ;  /* 0x000004000f089890 */ /* 0x000fe2000fffe0ff */
[----:B------:R-:W-:Y:S01]  /*5420*/  VOTEU.ALL UP1, P4 ;  /* 0x0000000000ff7886 */ /* 0x000fe20002020000 */
[----:B------:R-:W-:Y:S02]  /*5430*/  UPRMT UR15, UR37, 0x654, UR9 ;  /* 0x00000654250f7896 */ /* 0x000fe40008000009 */
[----:B------:R-:W-:Y:S11]  /*5440*/  @!P4 R2UR UR17, R9 ;  /* 0x000000000911c2ca */ /* 0x000ff600000e0000 */
[----:B------:R-:W-:Y:S02]  /*5450*/  @!UPT UIADD3 URZ, UPT, UPT, URZ, URZ, URZ ;  /* 0x000000fffffff290 */ /* 0x000fe4000fffe0ff */
[----:B------:R2:W-:Y:S01]  /*5460*/  @!UP1 UTMALDG.3D [UR8], [UR16], desc[UR18] ;  /* 0x00001208100095b4 */ /* 0x0005e20008011000 */
[----:B------:R2:W-:Y:S01]  /*5470*/  @!P4 SYNCS.ARRIVE.TRANS64.RED.A0TR RZ, [UR13+0x1a0], R25 ;  /* 0x0001a019ffffc9a7 */ /* 0x0005e2000830040d */
[----:B------:R-:W-:Y:S04]  /*5480*/  UIADD3 UR13, UPT, UPT, UR14, 0x1, URZ ;  /* 0x000000010e0d7890 */ /* 0x000fe8000fffe0ff */
[----:B------:R-:W-:Y:S04]  /*5490*/  UISETP.NE.AND UP1, UPT, UR13, 0x3, UPT ;  /* 0x000000030d00788c */ /* 0x000fe8000bf25270 */
[----:B------:R-:W-:Y:S02]  /*54a0*/  USEL UR14, URZ, 0x1, UP1 ;  /* 0x00000001ff0e7887 */ /* 0x000fe40008800000 */
[----:B------:R-:W-:Y:S02]  /*54b0*/  USEL UR13, UR13, URZ, UP1 ;  /* 0x000000ff0d0d7287 */ /* 0x000fe40008800000 */
[----:B------:R-:W-:Y:S02]  /*54c0*/  UPLOP3.LUT UP1, UPT, UPT, UPT, UPT, 0x80, 0x8 ;  /* 0x000000000008789c */ /* 0x000fe40003f2f070 */
[----:B------:R-:W-:Y:S01]  /*54d0*/  LOP3.LUT R32, R32, UR14, RZ, 0x3c, !PT ;  /* 0x0000000e20207c12 */ /* 0x000fe2000f8e3cff */
[----:B------:R-:W-:Y:S01]  /*54e0*/  SYNCS.ARRIVE.TRANS64.RED.A1T0 RZ, [UR15], RZ ;  /* 0x000000ffffff79a7 */ /* 0x000fe2000810040f */
[----:B------:R-:W-:Y:S07]  /*54f0*/  @P3 BRA `(.L_x_99) ;  /* 0xfffffff4001c3947 */ /* 0x000fee000383ffff */
[----:B------:R-:W-:Y:S01]  /*5500*/  UIADD3 UR7, UPT, UPT, UR7, 0x1b8, URZ ;  /* 0x000001b807077890 */ /* 0x000fe2000fffe0ff */
[----:B------:R-:W-:-:S03]  /*5510*/  SHF.L.U32 R2, R32, 0x1f, RZ ;  /* 0x0000001f20027819 */ /* 0x000fc600000006ff */
[----:B------:R-:W-:-:S09]  /*5520*/  ULEA UR4, UR13, UR7, 0x3 ;  /* 0x000000070d047291 */ /* 0x000fd2000f8e18ff */
[----:B------:R-:W1:Y:S02]  /*5530*/  SYNCS.PHASECHK.TRANS64.TRYWAIT P0, [UR4], R2 ;  /* 0x00000002ff0075a7 */ /* 0x000e640008001104 */
[----:B-1----:R-:W-:Y:S05]  /*5540*/  @!P0 BRA `(.L_x_100) ;  /* 0x0000003400a48947 */ /* 0x002fea0003800000 */
.L_x_216:
        /* <DEDUP_REMOVED lines=9> */
.L_x_218:
[----:B------:R-:W-:-:S04]  /*55e0*/  UIADD3 UR5, UPT, UPT, UR5, 0x1, URZ ;  /* 0x0000000105057890 */ /* 0x000fc8000fffe0ff */
[----:B------:R-:W-:-:S04]  /*55f0*/  UISETP.NE.AND UP0, UPT, UR5, 0x3, UPT ;  /* 0x000000030500788c */ /* 0x000fc8000bf05270 */
[----:B------:R-:W-:Y:S02]  /*5600*/  USEL UR4, URZ, 0x1, UP0 ;  /* 0x00000001ff047887 */ /* 0x000fe40008000000 */
[----:B------:R-:W-:-:S04]  /*5610*/  USEL UR5, UR5, URZ, UP0 ;  /* 0x000000ff05057287 */ /* 0x000fc80008000000 */
[----:B------:R-:W-:Y:S01]  /*5620*/  ULEA UR5, UR5, UR7, 0x3 ;  /* 0x0000000705057291 */ /* 0x000fe2000f8e18ff */
[----:B-1----:R-:W-:-:S04]  /*5630*/  LOP3.LUT R2, R32, UR4, RZ, 0x3c, !PT ;  /* 0x0000000420027c12 */ /* 0x002fc8000f8e3cff */
[----:B------:R-:W-:Y:S01]  /*5640*/  SHF.L.U32 R2, R2, 0x1f, RZ ;  /* 0x0000001f02027819 */ /* 0x000fe200000006ff */
[----:B------:R-:W-:-:S07]  /*5650*/  IMAD.U32 R0, RZ, RZ, UR5 ;  /* 0x00000005ff007e24 */ /* 0x000fce000f8e00ff */
.L_x_102:
[----:B-1----:R1:W3:Y:S02]  /*5660*/  SYNCS.PHASECHK.TRANS64.TRYWAIT P0, [R0+URZ], R2 ;  /* 0x00000002000075a7 */ /* 0x0022e400080011ff */
[----:B---3--:R-:W-:Y:S05]  /*5670*/  @!P0 NANOSLEEP.SYNCS 0x989680 ;  /* 0x009896800000895d */ /* 0x008fea0003900000 */
[----:B------:R-:W3:Y:S02]  /*5680*/  @!P0 SYNCS.PHASECHK.TRANS64 P0, [R0+URZ], R2 ;  /* 0x00000002000085a7 */ /* 0x000ee400080010ff */
[----:B--23--:R-:W-:Y:S05]  /*5690*/  @P0 EXIT ;  /* 0x000000000000094d */ /* 0x00cfea0003800000 */
[----:B------:R-:W-:Y:S05]  /*56a0*/  BRA `(.L_x_102) ;  /* 0xfffffffc00ec7947 */ /* 0x000fea000383ffff */
.L_x_90:
[----:B------:R-:W-:-:S06]  /*56b0*/  UISETP.GE.AND UP1, UPT, UR8, 0x4, UPT ;  /* 0x000000040800788c */ /* 0x000fcc000bf26270 */
[----:B------:R-:W-:-:S13]  /*56c0*/  PLOP3.LUT P0, PT, PT, PT, UP1, 0x80, 0x8 ;  /* 0x000000000008781c */ /* 0x000fda0003f0f018 */
[----:B------:R-:W-:Y:S05]  /*56d0*/  @!P0 EXIT ;  /* 0x000000000000894d */ /* 0x000fea0003800000 */
[----:B------:R-:W-:Y:S01]  /*56e0*/  BAR.SYNC.DEFER_BLOCKING 0x6, 0xa0 ;  /* 0x0182800000007b1d */ /* 0x000fe20000010000 */
[C---:B------:R-:W-:Y:S01]  /*56f0*/  IMAD.SHL.U32 R3, R70.reuse, 0x20, RZ ;  /* 0x0000002046037824 */ /* 0x040fe200078e00ff */
[----:B------:R-:W-:Y:S01]  /*5700*/  SHF.R.U32.HI R4, RZ, 0x1, R70 ;  /* 0x00000001ff047819 */ /* 0x000fe20000011646 */
[C---:B------:R-:W-:Y:S01]  /*5710*/  IMAD.SHL.U32 R64, R70.reuse, 0x10, RZ ;  /* 0x0000001046407824 */ /* 0x040fe200078e00ff */
[C---:B------:R-:W-:Y:S01]  /*5720*/  LOP3.LUT P0, RZ, R70.reuse, 0x4, RZ, 0xc0, !PT ;  /* 0x0000000446ff7812 */ /* 0x040fe2000780c0ff */
[----:B------:R-:W-:Y:S01]  /*5730*/  IMAD.U32 R32, R70, 0x10000, RZ ;  /* 0x0001000046207824 */ /* 0x000fe200078e00ff */
[----:B------:R-:W-:Y:S02]  /*5740*/  UMOV UR48, 0x400 ;  /* 0x0000040000307882 */ /* 0x000fe40000000000 */
[----:B------:R-:W1:Y:S01]  /*5750*/  LDC R63, c[0x0][0x370] ;  /* 0x0000dc00ff3f7b82 */ /* 0x000e620000000800 */
[----:B------:R-:W-:Y:S01]  /*5760*/  ULEA UR48, UR37, UR48, 0x18 ;  /* 0x0000003025307291 */ /* 0x000fe2000f8ec0ff */
[----:B------:R-:W-:Y:S01]  /*5770*/  LOP3.LUT R2, R3, 0xc0, RZ, 0xc0, !PT ;  /* 0x000000c003027812 */ /* 0x000fe200078ec0ff */
[----:B------:R-:W-:Y:S01]  /*5780*/  IMAD.MOV.U32 R69, RZ, RZ, 0x10 ;  /* 0x00000010ff457424 */ /* 0x000fe200078e00ff */
[----:B------:R-:W-:Y:S01]  /*5790*/  LOP3.LUT R64, R64, 0x600, RZ, 0xc0, !PT ;  /* 0x0000060040407812 */ /* 0x000fe200078ec0ff */
[----:B------:R-:W-:Y:S01]  /*57a0*/  IMAD.MOV.U32 R31, RZ, RZ, RZ ;  /* 0x000000ffff1f7224 */ /* 0x000fe200078e00ff */
[----:B------:R-:W-:Y:S01]  /*57b0*/  LOP3.LUT R4, R2, 0x8, R4, 0xf8, !PT ;  /* 0x0000000802047812 */ /* 0x000fe200078ef804 */
[----:B------:R-:W-:Y:S01]  /*57c0*/  IMAD.SHL.U32 R2, R70, 0x4, RZ ;  /* 0x0000000446027824 */ /* 0x000fe200078e00ff */
[----:B------:R-:W2:Y:S01]  /*57d0*/  LDC R28, c[0x0][0xb0c] ;  /* 0x0002c300ff1c7b82 */ /* 0x000ea20000000800 */
[--C-:B------:R-:W-:Y:S01]  /*57e0*/  LOP3.LUT R64, R64, 0x20, R3.reuse, 0xf8, !PT ;  /* 0x0000002040407812 */ /* 0x100fe200078ef803 */
[----:B------:R-:W-:Y:S01]  /*57f0*/  IMAD.MOV.U32 R68, RZ, RZ, RZ ;  /* 0x000000ffff447224 */ /* 0x000fe200078e00ff */
[----:B------:R-:W-:Y:S01]  /*5800*/  LOP3.LUT R32, R32, 0x600000, RZ, 0xc0, !PT ;  /* 0x0060000020207812 */ /* 0x000fe200078ec0ff */
[----:B------:R-:W-:Y:S01]  /*5810*/  IMAD.MOV.U32 R73, RZ, RZ, RZ ;  /* 0x000000ffff497224 */ /* 0x000fe200078e00ff */
[----:B------:R-:W-:Y:S01]  /*5820*/  LOP3.LUT R2, R4, 0x18, R2, 0x78, !PT ;  /* 0x0000001804027812 */ /* 0x000fe200078e7802 */
[----:B------:R-:W-:Y:S01]  /*5830*/  IMAD.MOV.U32 R67, RZ, RZ, RZ ;  /* 0x000000ffff437224 */ /* 0x000fe200078e00ff */
[----:B------:R-:W-:Y:S01]  /*5840*/  LOP3.LUT R64, R64, 0x100, R3, 0xf8, !PT ;  /* 0x0000010040407812 */ /* 0x000fe200078ef803 */
[----:B------:R-:W4:Y:S01]  /*5850*/  LDC R61, c[0x0][0xb20] ;  /* 0x0002c800ff3d7b82 */ /* 0x000f220000000800 */
[----:B------:R-:W3:Y:S01]  /*5860*/  LDS R0, [UR48+0x290] ;  /* 0x00029030ff007984 */ /* 0x000ee20008000800 */
[----:B------:R-:W-:Y:S01]  /*5870*/  LOP3.LUT R70, R70, 0x60, RZ, 0xc0, !PT ;  /* 0x0000006046467812 */ /* 0x000fe200078ec0ff */
[----:B------:R-:W1:Y:S01]  /*5880*/  LDCU.64 UR54, c[0x0][0x348] ;  /* 0x00006900ff3677ac */ /* 0x000e620008000a00 */
[----:B------:R-:W-:-:S02]  /*5890*/  LOP3.LUT R64, R64, R2, RZ, 0xfc, !PT ;  /* 0x0000000240407212 */ /* 0x000fc400078efcff */
[----:B------:R-:W-:Y:S01]  /*58a0*/  SEL R69, R69, 0xfffffff0, !P0 ;  /* 0xfffffff045457807 */ /* 0x000fe20004000000 */
[----:B------:R-:W1:Y:S01]  /*58b0*/  LDCU.64 UR38, c[0x0][0x888] ;  /* 0x00011100ff2677ac */ /* 0x000e620008000a00 */
[----:B------:R-:W1:Y:S01]  /*58c0*/  LDC R27, c[0x0][0xb30] ;  /* 0x0002cc00ff1b7b82 */ /* 0x000e620000000800 */
[----:B------:R-:W1:Y:S01]  /*58d0*/  LDCU.64 UR44, c[0x0][0x890] ;  /* 0x00011200ff2c77ac */ /* 0x000e620008000a00 */
[----:B------:R-:W-:-:S06]  /*58e0*/  UMOV UR51, 0x1 ;  /* 0x0000000100337882 */ /* 0x000fcc0000000000 */
[----:B------:R-:W1:Y:S01]  /*58f0*/  LDC.64 R56, c[0x0][0xb10] ;  /* 0x0002c400ff387b82 */ /* 0x000e620000000a00 */
[----:B------:R-:W-:Y:S01]  /*5900*/  UMOV UR56, URZ ;  /* 0x000000ff00387c82 */ /* 0x000fe20008000000 */
[----:B------:R-:W-:Y:S01]  /*5910*/  UIADD3 UR52, UPT, UPT, UR48, 0x400, URZ ;  /* 0x0000040030347890 */ /* 0x000fe2000fffe0ff */
[----:B------:R-:W-:Y:S01]  /*5920*/  UMOV UR50, URZ ;  /* 0x000000ff00327c82 */ /* 0x000fe20008000000 */
[----:B------:R-:W-:-:S04]  /*5930*/  UMOV UR49, URZ ;  /* 0x000000ff00317c82 */ /* 0x000fc80008000000 */
[----:B------:R-:W1:Y:S08]  /*5940*/  LDC.64 R24, c[0x0][0xb18] ;  /* 0x0002c600ff187b82 */ /* 0x000e700000000a00 */
[----:B------:R-:W1:Y:S08]  /*5950*/  LDC.64 R22, c[0x0][0xb28] ;  /* 0x0002ca00ff167b82 */ /* 0x000e700000000a00 */
[----:B------:R-:W1:Y:S01]  /*5960*/  LDC.64 R54, c[0x0][0x8b0] ;  /* 0x00022c00ff367b82 */ /* 0x000e620000000a00 */
[----:B---3--:R-:W-:-:S07]  /*5970*/  IMAD.IADD R32, R0, 0x1, R32 ;  /* 0x0000000100207824 */ /* 0x008fce00078e0220 */
[----:B------:R-:W3:Y:S08]  /*5980*/  LDC.64 R52, c[0x0][0x8a8] ;  /* 0x00022a00ff347b82 */ /* 0x000ef00000000a00 */
[----:B--2-4-:R-:W1:Y:S02]  /*5990*/  LDC R62, c[0x0][0x374] ;  /* 0x0000dd00ff3e7b82 */ /* 0x014e640000000800 */
.L_x_133:
[----:B------:R-:W-:Y:S02]  /*59a0*/  LEA R0, R73, UR48, 0x3 ;  /* 0x0000003049007c11 */ /* 0x000fe4000f8e18ff */
[----:B------:R-:W-:Y:S02]  /*59b0*/  SHF.L.U32 R2, R67, 0x1f, RZ ;  /* 0x0000001f43027819 */ /* 0x000fe400000006ff */
[----:B-1----:R-:W-:Y:S02]  /*59c0*/  LEA R16, R73, UR48, 0x4 ;  /* 0x0000003049107c11 */ /* 0x002fe4000f8e20ff */
[----:B------:R-:W2:Y:S02]  /*59d0*/  SYNCS.PHASECHK.TRANS64.TRYWAIT P0, [R0+URZ+0x1e0], R2 ;  /* 0x0001e002000075a7 */ /* 0x000ea400080011ff */
[----:B--2---:R-:W-:Y:S05]  /*59e0*/  @!P0 BRA `(.L_x_103) ;  /* 0x0000003000ac8947 */ /* 0x004fea0003800000 */
.L_x_219:
[----:B------:R-:W4:Y:S01]  /*59f0*/  LDC.64 R10, c[0x0][0xb10] ;  /* 0x0002c400ff0a7b82 */ /* 0x000f220000000a00 */
[----:B------:R-:W3:Y:S01]  /*5a00*/  LDS.128 R16, [R16+0x270] ;  /* 0x0002700010107984 */ /* 0x000ee20000000c00 */
[----:B-1----:R-:W-:Y:S01]  /*5a10*/  ISETP.NE.AND P1, PT, R27, 0x1, PT ;  /* 0x000000011b00780c */ /* 0x002fe20003f25270 */
[----:B--2---:R-:W-:Y:S01]  /*5a20*/  VIADD R0, R0, 0x1f0 ;  /* 0x000001f000007836 */ /* 0x004fe20000000000 */
[----:B------:R-:W-:Y:S04]  /*5a30*/  ISETP.GE.AND P0, PT, R26, 0x1, PT ;  /* 0x000000011a00780c */ /* 0x000fe80003f06270 */
[----:B------:R-:W1:Y:S01]  /*5a40*/  LDC.64 R8, c[0x0][0xb18] ;  /* 0x0002c600ff087b82 */ /* 0x000e620000000a00 */
[----:B------:R-:W-:Y:S01]  /*5a50*/  PRMT R0, RZ, 0x654, R0 ;  /* 0x00000654ff007816 */ /* 0x000fe20000000000 */
[----:B------:R-:W-:Y:S01]  /*5a60*/  @!PT LDS RZ, [RZ] ;  /* 0x00000000fffff984 */ /* 0x000fe20000000800 */
[----:B------:R-:W-:Y:S01]  /*5a70*/  @!PT LDS RZ, [RZ] ;  /* 0x00000000fffff984 */ /* 0x000fe20000000800 */
[----:B------:R-:W-:Y:S01]  /*5a80*/  @!PT LDS RZ, [RZ] ;  /* 0x00000000fffff984 */ /* 0x000fe20000000800 */
[----:B------:R-:W-:Y:S01]  /*5a90*/  @!PT LDS RZ, [RZ] ;  /* 0x00000000fffff984 */ /* 0x000fe20000000800 */
[----:B------:R2:W-:Y:S06]  /*5aa0*/  MEMBAR.ALL.CTA ;  /* 0x0000000000007992 */ /* 0x0005ec0000008000 */
[----:B--2---:R-:W2:Y:S01]  /*5ab0*/  FENCE.VIEW.ASYNC.S ;  /* 0x00000000000073c6 */ /* 0x004ea20000000000 */
[----:B------:R-:W1:Y:S08]  /*5ac0*/  @!P1 LDC R12, c[0x0][0xb20] ;  /* 0x0002c800ff0c9b82 */ /* 0x000e700000000800 */
[----:B------:R-:W1:Y:S01]  /*5ad0*/  @!P1 LDC R7, c[0x0][0xb0c] ;  /* 0x0002c300ff079b82 */ /* 0x000e620000000800 */
[----:B--2---:R2:W-:Y:S01]  /*5ae0*/  SYNCS.ARRIVE.TRANS64.RED.A1T0 RZ, [R0+URZ], RZ ;  /* 0x000000ff00ff79a7 */ /* 0x0045e200081004ff */
[----:B---3--:R-:W-:Y:S04]  /*5af0*/  LOP3.LUT P4, RZ, R18, 0x1, RZ, 0xc0, !PT ;  /* 0x0000000112ff7812 */ /* 0x008fe8000788c0ff */
[----:B------:R-:W-:Y:S09]  /*5b00*/  P2R R71, PR, RZ, 0x10 ;  /* 0x00000010ff477803 */ /* 0x000ff20000000000 */
[----:B------:R-:W-:Y:S02]  /*5b10*/  @P4 MOV R30, R16 ;  /* 0x00000010001e4202 */ /* 0x000fe40000000f00 */
[----:B------:R-:W-:Y:S01]  /*5b20*/  @P4 LOP3.LUT R29, R17, 0xffff, RZ, 0xc0, !PT ;  /* 0x0000ffff111d4812 */ /* 0x000fe200078ec0ff */
[----:B--2-4-:R-:W-:Y:S06]  /*5b30*/  @!P0 BRA `(.L_x_104) ;  /* 0x0000000000a48947 */ /* 0x014fec0003800000 */
[----:B------:R-:W-:Y:S01]  /*5b40*/  IMAD.HI.U32 R0, R62, R25, RZ ;  /* 0x000000193e007227 */ /* 0x000fe200078e00ff */
[----:B------:R-:W-:Y:S02]  /*5b50*/  ISETP.NE.AND P0, PT, R24, 0x1, PT ;  /* 0x000000011800780c */ /* 0x000fe40003f05270 */
[----:B------:R-:W-:Y:S01]  /*5b60*/  ISETP.NE.AND P2, PT, R26, 0x1, PT ;  /* 0x000000011a00780c */ /* 0x000fe20003f45270 */
[----:B------:R-:W-:Y:S01]  /*5b70*/  IMAD.HI.U32 R4, R63, R56, RZ ;  /* 0x000000383f047227 */ /* 0x000fe200078e00ff */
[----:B------:R-:W-:Y:S02]  /*5b80*/  SHF.R.U32.HI R0, RZ, R61, R0 ;  /* 0x0000003dff007219 */ /* 0x000fe40000011600 */
[----:B------:R-:W-:Y:S01]  /*5b90*/  ISETP.NE.AND P3, PT, R28, 0x1, PT ;  /* 0x000000011c00780c */ /* 0x000fe20003f65270 */
[----:B------:R-:W-:Y:S01]  /*5ba0*/  IMAD.HI.U32 R6, R29, R25, RZ ;  /* 0x000000191d067227 */ /* 0x000fe200078e00ff */
[-C--:B------:R-:W-:Y:S02]  /*5bb0*/  SHF.R.U32.HI R4, RZ, R57.reuse, R4 ;  /* 0x00000039ff047219 */ /* 0x080fe40000011604 */
[----:B------:R-:W-:Y:S01]  /*5bc0*/  SEL R0, R62, R0, !P0 ;  /* 0x000000003e007207 */ /* 0x000fe20004000000 */
[----:B------:R-:W-:Y:S01]  /*5bd0*/  IMAD.HI.U32 R5, R30, R56, RZ ;  /* 0x000000381e057227 */ /* 0x000fe200078e00ff */
[----:B------:R-:W-:Y:S03]  /*5be0*/  SEL R4, R63, R4, !P3 ;  /* 0x000000043f047207 */ /* 0x000fe60005800000 */
[-C--:B------:R-:W-:Y:S01]  /*5bf0*/  IMAD.HI.U32 R3, R0, R22.reuse, RZ ;  /* 0x0000001600037227 */ /* 0x080fe200078e00ff */
[----:B------:R-:W-:Y:S03]  /*5c00*/  SHF.R.U32.HI R5, RZ, R57, R5 ;  /* 0x00000039ff057219 */ /* 0x000fe60000011605 */
[----:B------:R-:W-:Y:S01]  /*5c10*/  IMAD.HI.U32 R2, R4, R22, RZ ;  /* 0x0000001604027227 */ /* 0x000fe200078e00ff */
[----:B------:R-:W-:Y:S02]  /*5c20*/  @P2 SHF.R.U32.HI R0, RZ, R23, R3 ;  /* 0x00000017ff002219 */ /* 0x000fe40000011603 */
[----:B------:R-:W-:Y:S02]  /*5c30*/  SHF.R.U32.HI R3, RZ, R61, R6 ;  /* 0x0000003dff037219 */ /* 0x000fe40000011606 */
[----:B------:R-:W-:Y:S01]  /*5c40*/  @P2 SHF.R.U32.HI R4, RZ, R23, R2 ;  /* 0x00000017ff042219 */ /* 0x000fe20000011602 */
[----:B------:R-:W-:Y:S01]  /*5c50*/  IMAD R0, R26, R0, RZ ;  /* 0x000000001a007224 */ /* 0x000fe200078e02ff */
[----:B------:R-:W-:Y:S02]  /*5c60*/  SEL R3, R29, R3, !P0 ;  /* 0x000000031d037207 */ /* 0x000fe40004000000 */
[----:B------:R-:W-:Y:S01]  /*5c70*/  SEL R2, R30, R5, !P3 ;  /* 0x000000051e027207 */ /* 0x000fe20005800000 */
[----:B------:R-:W-:Y:S01]  /*5c80*/  IMAD R5, R26, R4, RZ ;  /* 0x000000041a057224 */ /* 0x000fe200078e02ff */
[C---:B------:R-:W-:Y:S01]  /*5c90*/  ISETP.GE.AND P0, PT, R3.reuse, R0, PT ;  /* 0x000000000300720c */ /* 0x040fe20003f06270 */
[C---:B------:R-:W-:Y:S03]  /*5ca0*/  IMAD.HI.U32 R0, R3.reuse, R22, RZ ;  /* 0x0000001603007227 */ /* 0x040fe600078e00ff */
[C---:B------:R-:W-:Y:S02]  /*5cb0*/  ISETP.GE.OR P0, PT, R2.reuse, R5, P0 ;  /* 0x000000050200720c */ /* 0x040fe40000706670 */
[----:B------:R-:W-:Y:S04]  /*5cc0*/  SHF.R.U32.HI R0, RZ, R23, R0 ;  /* 0x00000017ff007219 */ /* 0x000fe80000011600 */
[C---:B------:R-:W-:Y:S05]  /*5cd0*/  SEL R6, R3.reuse, R0, !P2 ;  /* 0x0000000003067207 */ /* 0x040fea0005000000 */
        /* <DEDUP_REMOVED lines=14> */
[----:B------:R-:W-:Y:S07]  /*5dc0*/  IMAD R29, R3, R24, R29 ;  /* 0x00000018031d7224 */ /* 0x000fee00078e021d */
.L_x_104:
[----:B-1----:R-:W-:Y:S01]  /*5dd0*/  @!P1 ISETP.NE.AND P0, PT, R8, 0x1, PT ;  /* 0x000000010800980c */ /* 0x002fe20003f05270 */
[----:B------:R-:W-:Y:S01]  /*5de0*/  @!P1 IMAD.HI.U32 R0, R30, R10, RZ ;  /* 0x0000000a1e009227 */ /* 0x000fe200078e00ff */
[----:B------:R-:W-:Y:S01]  /*5df0*/  @!P1 ISETP.NE.AND P2, PT, R7, 0x1, PT ;  /* 0x000000010700980c */ /* 0x000fe20003f45270 */
[----:B------:R-:W-:Y:S01]  /*5e00*/  ULOP3.LUT UP0, URZ, UR52, 0x1b0, URZ, 0xc0, !UPT ;  /* 0x000001b034ff7892 */ /* 0x000fe2000f80c0ff */
[----:B------:R-:W-:Y:S01]  /*5e10*/  R2UR UR42, R21 ;  /* 0x00000000152a72ca */ /* 0x000fe200000e0000 */
[----:B------:R-:W-:Y:S01]  /*5e20*/  @!P1 IMAD.HI.U32 R2, R29, R9, RZ ;  /* 0x000000091d029227 */ /* 0x000fe200078e00ff */
[----:B------:R-:W-:Y:S02]  /*5e30*/  @!P1 SHF.R.U32.HI R0, RZ, R11, R0 ;  /* 0x0000000bff009219 */ /* 0x000fe40000011600 */
[----:B------:R-:W-:Y:S01]  /*5e40*/  R2UR UR41, R20 ;  /* 0x00000000142972ca */ /* 0x000fe200000e0000 */
[----:B------:R-:W-:Y:S01]  /*5e50*/  VIADD R73, R73, 0x1 ;  /* 0x0000000149497836 */ /* 0x000fe20000000000 */
[----:B------:R-:W-:Y:S02]  /*5e60*/  @!P1 SHF.R.U32.HI R2, RZ, R12, R2 ;  /* 0x0000000cff029219 */ /* 0x000fe40000011602 */
[----:B------:R-:W-:Y:S02]  /*5e70*/  @!P1 SEL R3, R30, R0, !P2 ;  /* 0x000000001e039207 */ /* 0x000fe40005000000 */
[----:B------:R-:W-:Y:S02]  /*5e80*/  @!P1 SEL R2, R29, R2, !P0 ;  /* 0x000000021d029207 */ /* 0x000fe40004000000 */
[----:B------:R-:W-:Y:S01]  /*5e90*/  @P4 SHF.R.U32.HI R66, RZ, 0x10, R17 ;  /* 0x00000010ff424819 */ /* 0x000fe20000011611 */
[----:B------:R-:W-:Y:S02]  /*5ea0*/  USHF.L.U32 UR42, UR42, 0x6, URZ ;  /* 0x000000062a2a7899 */ /* 0x000fe400080006ff */
[----:B------:R-:W-:Y:S02]  /*5eb0*/  @!P1 IMAD.IADD R0, R2, 0x1, -R3 ;  /* 0x0000000102009824 */ /* 0x000fe400078e0a03 */
[----:B------:R-:W-:Y:S01]  /*5ec0*/  @!P1 IMAD.IADD R2, R3, 0x1, -R2 ;  /* 0x0000000103029824 */ /* 0x000fe200078e0a02 */
[----:B------:R-:W-:Y:S01]  /*5ed0*/  USHF.L.U32 UR41, UR41, 0x6, URZ ;  /* 0x0000000629297899 */ /* 0x000fe200080006ff */
[----:B------:R-:W-:Y:S02]  /*5ee0*/  @!P1 IMAD R30, R0, R7, R30 ;  /* 0x00000007001e9224 */ /* 0x000fe400078e021e */
[----:B------:R-:W-:Y:S01]  /*5ef0*/  @!P1 IMAD R29, R2, R8, R29 ;  /* 0x00000008021d9224 */ /* 0x000fe200078e021d */
[----:B------:R-:W-:Y:S08]  /*5f00*/  BRA.U !UP0, `(.L_x_105) ;  /* 0x00000001087c7547 */ /* 0x000ff0000b800000 */
[----:B------:R-:W1:Y:S01]  /*5f10*/  LDCU.64 UR8, c[0x4][0x80] ;  /* 0x01001000ff0877ac */ /* 0x000e620008000a00 */
[----:B------:R-:W-:Y:S01]  /*5f20*/  MOV R2, 0x0 ;  /* 0x0000000000027802 */ /* 0x000fe20000000f00 */
[----:B------:R-:W-:Y:S02]  /*5f30*/  HFMA2 R12, -RZ, RZ, 0, 5.9604644775390625e-08 ;  /* 0x00000001ff0c7431 */ /* 0x000fe400000001ff */
[----:B------:R-:W-:Y:S01]  /*5f40*/  IMAD.MOV.U32 R8, RZ, RZ, 0x70 ;  /* 0x00000070ff087424 */ /* 0x000fe200078e00ff */
[----:B------:R2:W3:Y:S01]  /*5f50*/  LDC.64 R14, c[0x4][R2] ;  /* 0x01000000020e7b82 */ /* 0x0004e20000000a00 */
[----:B------:R-:W4:Y:S01]  /*5f60*/  LDCU.64 UR6, c[0x4][0x88] ;  /* 0x01001100ff0677ac */ /* 0x000f220008000a00 */
[----:B------:R-:W-:Y:S01]  /*5f70*/  IMAD.MOV.U32 R13, RZ, RZ, RZ ;  /* 0x000000ffff0d7224 */ /* 0x000fe200078e00ff */
[----:B------:R-:W2:Y:S01]  /*5f80*/  LDCU.64 UR4, c[0x4][0x8] ;  /* 0x01000100ff0477ac */ /* 0x000ea20008000a00 */
[----:B-1----:R-:W-:Y:S01]  /*5f90*/  MOV R5, UR9 ;  /* 0x0000000900057c02 */ /* 0x002fe20008000f00 */
[----:B------:R-:W-:Y:S01]  /*5fa0*/  IMAD.U32 R4, RZ, RZ, UR8 ;  /* 0x00000008ff047e24 */ /* 0x000fe2000f8e00ff */
[----:B----4-:R-:W-:Y:S01]  /*5fb0*/  MOV R7, UR7 ;  /* 0x0000000700077c02 */ /* 0x010fe20008000f00 */
[----:B------:R-:W-:Y:S01]  /*5fc0*/  IMAD.U32 R6, RZ, RZ, UR6 ;  /* 0x00000006ff067e24 */ /* 0x000fe2000f8e00ff */
[----:B--2---:R-:W-:Y:S01]  /*5fd0*/  MOV R11, UR5 ;  /* 0x00000005000b7c02 */ /* 0x004fe20008000f00 */
[----:B------:R-:W-:Y:S02]  /*5fe0*/  IMAD.U32 R10, RZ, RZ, UR4 ;  /* 0x00000004ff0a7e24 */ /* 0x000fe4000f8e00ff */
[----:B------:R-:W-:Y:S07]  /*5ff0*/  LEPC R20, `(.L_x_106) ;  /* 0x000000001014794e */ /* 0x000fee0000000000 */
[----:B---3-5:R-:W-:Y:S05]  /*6000*/  CALL.ABS.NOINC R14 ;  /* 0x000000000e007343 */ /* 0x028fea0003c00000 */
.L_x_106:
[----:B------:R-:W1:Y:S01]  /*6010*/  LDCU.64 UR8, c[0x4][0x80] ;  /* 0x01001000ff0877ac */ /* 0x000e620008000a00 */
[----:B------:R-:W2:Y:S01]  /*6020*/  LDC.64 R2, c[0x4][R2] ;  /* 0x0100000002027b82 */ /* 0x000ea20000000a00 */
[----:B------:R-:W-:Y:S02]  /*6030*/  HFMA2 R12, -RZ, RZ, 0, 5.9604644775390625e-08 ;  /* 0x00000001ff0c7431 */ /* 0x000fe400000001ff */
[----:B------:R-:W-:Y:S02]  /*6040*/  IMAD.MOV.U32 R8, RZ, RZ, 0x70 ;  /* 0x00000070ff087424 */ /* 0x000fe400078e00ff */
[----:B------:R-:W-:Y:S01]  /*6050*/  IMAD.MOV.U32 R13, RZ, RZ, RZ ;  /* 0x000000ffff0d7224 */ /* 0x000fe200078e00ff */
[----:B------:R-:W3:Y:S01]  /*6060*/  LDCU.64 UR6, c[0x4][0x88] ;  /* 0x01001100ff0677ac */ /* 0x000ee20008000a00 */
[----:B------:R-:W4:Y:S01]  /*6070*/  LDCU.64 UR4, c[0x4][0x8] ;  /* 0x01000100ff0477ac */ /* 0x000f220008000a00 */
[----:B-1----:R-:W-:Y:S02]  /*6080*/  MOV R4, UR8 ;  /* 0x0000000800047c02 */ /* 0x002fe40008000f00 */
[----:B------:R-:W-:Y:S02]  /*6090*/  MOV R5, UR9 ;  /* 0x0000000900057c02 */ /* 0x000fe40008000f00 */
[----:B---3--:R-:W-:Y:S01]  /*60a0*/  MOV R7, UR7 ;  /* 0x0000000700077c02 */ /* 0x008fe20008000f00 */
[----:B------:R-:W-:Y:S01]  /*60b0*/  IMAD.U32 R6, RZ, RZ, UR6 ;  /* 0x00000006ff067e24 */ /* 0x000fe2000f8e00ff */
[----:B----4-:R-:W-:Y:S01]  /*60c0*/  MOV R11, UR5 ;  /* 0x00000005000b7c02 */ /* 0x010fe20008000f00 */
[----:B------:R-:W-:Y:S02]  /*60d0*/  IMAD.U32 R10, RZ, RZ, UR4 ;  /* 0x00000004ff0a7e24 */ /* 0x000fe4000f8e00ff */
[----:B------:R-:W-:Y:S07]  /*60e0*/  LEPC R20, `(.L_x_105) ;  /* 0x000000001014794e */ /* 0x000fee0000000000 */
[----:B--2---:R-:W-:Y:S05]  /*60f0*/  CALL.ABS.NOINC R2 ;  /* 0x0000000002007343 */ /* 0x004fea0003c00000 */
.L_x_105:
[----:B------:R-:W-:Y:S01]  /*6100*/  ISETP.NE.U32.AND P4, PT, R54, RZ, PT ;  /* 0x000000ff3600720c */ /* 0x000fe20003f85070 */
[----:B------:R-:W-:Y:S01]  /*6110*/  UISETP.NE.AND UP2, UPT, UR53, URZ, UPT ;  /* 0x000000ff3500728c */ /* 0x000fe2000bf45270 */
[----:B------:R-:W-:Y:S01]  /*6120*/  ISETP.NE.U32.AND P2, PT, RZ, UR38, PT ;  /* 0x00000026ff007c0c */ /* 0x000fe2000bf45070 */
[----:B------:R-:W-:Y:S01]  /*6130*/  UISETP.NE.U32.AND UP1, UPT, UR44, URZ, UPT ;  /* 0x000000ff2c00728c */ /* 0x000fe2000bf25070 */
[----:B------:R-:W-:Y:S01]  /*6140*/  ISETP.NE.AND.EX P4, PT, R55, RZ, PT, P4 ;  /* 0x000000ff3700720c */ /* 0x000fe20003f85340 */
[----:B------:R-:W-:Y:S01]  /*6150*/  UPLOP3.LUT UP0, UPT, UPT, UPT, UPT, 0x40, 0x4 ;  /* 0x000000000004789c */ /* 0x000fe20003f0e870 */
[----:B------:R-:W-:Y:S01]  /*6160*/  ISETP.NE.AND.EX P2, PT, RZ, UR39, PT, P2 ;  /* 0x00000027ff007c0c */ /* 0x000fe2000bf45320 */
[----:B------:R-:W-:Y:S01]  /*6170*/  UISETP.NE.AND.EX UP1, UPT, UR45, URZ, UPT, UP1 ;  /* 0x000000ff2d00728c */ /* 0x000fe2000bf25310 */
[----:B------:R-:W-:Y:S04]  /*6180*/  PLOP3.LUT P1, PT, PT, PT, UP2, 0x80, 0x8 ;  /* 0x000000000008781c */ /* 0x000fe80003f2f028 */
[----:B------:R-:W-:Y:S06]  /*6190*/  @UP2 UPLOP3.LUT UP0, UPT, UPT, UPT, UP1, 0x80, 0x8 ;  /* 0x000000000008289c */ /* 0x000fec0003f0f010 */
[----:B------:R-:W-:Y:S01]  /*61a0*/  PLOP3.LUT P0, PT, PT, PT, UP0, 0x80, 0x8 ;  /* 0x000000000008781c */ /* 0x000fe20003f0f008 */
[----:B------:R-:W-:Y:S01]  /*61b0*/  @!UPT UIADD3 URZ, UPT, UPT, URZ, URZ, URZ ;  /* 0x000000fffffff290 */ /* 0x000fe2000fffe0ff */
[----:B------:R-:W-:Y:S11]  /*61c0*/  BRA.U !UP1, `(.L_x_107) ;  /* 0x0000000109387547 */ /* 0x000ff6000b800000 */
[----:B------:R-:W-:Y:S01]  /*61d0*/  UISETP.NE.U32.AND UP0, UPT, UR38, URZ, UPT ;  /* 0x000000ff2600728c */ /* 0x000fe2000bf05070 */
[----:B------:R-:W-:Y:S02]  /*61e0*/  HFMA2 R0, -RZ, RZ, 0, 5.9604644775390625e-08 ;  /* 0x00000001ff007431 */ /* 0x000fe400000001ff */
[----:B------:R-:W-:Y:S01]  /*61f0*/  IMAD.MOV.U32 R60, RZ, RZ, 0x1 ;  /* 0x00000001ff3c7424 */ /* 0x000fe200078e00ff */
[----:B------:R-:W-:Y:S06]  /*6200*/  UISETP.NE.AND.EX UP0, UPT, UR39, URZ, UPT, UP0 ;  /* 0x000000ff2700728c */ /* 0x000fec000bf05300 */
[----:B------:R-:W-:Y:S05]  /*6210*/  PLOP3.LUT P3, PT, PT, PT, UP0, 0x80, 0x8 ;  /* 0x000000000008781c */ /* 0x000fea0003f6f008 */
[----:B------:R-:W1:Y:S01]  /*6220*/  @UP0 LDCU.64 UR6, c[0x0][0x888] ;  /* 0x00011100ff0607ac */ /* 0x000e620008000a00 */
[----:B------:R-:W-:Y:S07]  /*6230*/  @UP0 UIMAD UR4, UR36, UR44, URZ ;  /* 0x0000002c240402a4 */ /* 0x000fee000f8e02ff */
[----:B------:R-:W-:Y:S01]  /*6240*/  @!P3 PRMT R60, R0, 0x7610, R60 ;  /* 0x00007610003cb816 */ /* 0x000fe2000000003c */
[----:B-1----:R-:W-:Y:S03]  /*6250*/  @UP0 UIMAD.WIDE UR6, UR4, 0x4, UR6 ;  /* 0x00000004040608a5 */ /* 0x002fe6000f8e0206 */
[----:B------:R-:W1:Y:S03]  /*6260*/  @!UP0 LDCU UR4, c[0x0][0x880] ;  /* 0x00011000ff0487ac */ /* 0x000e660008000800 */
[----:B------:R-:W-:Y:S01]  /*6270*/  IMAD.U32 R2, RZ, RZ, UR6 ;  /* 0x00000006ff027e24 */ /* 0x000fe2000f8e00ff */
[----:B------:R-:W-:Y:S05]  /*6280*/  MOV R3, UR7 ;  /* 0x0000000700037c02 */ /* 0x000fea0008000f00 */
[----:B-----5:R2:W5:Y:S02]  /*6290*/  @P3 LDG.E R35, desc[UR46][R2.64] ;  /* 0x0000002e02233981 */ /* 0x020564000c1e1900 */
[----:B-12---:R-:W-:Y:S02]  /*62a0*/  @!P3 IMAD.U32 R35, RZ, RZ, UR4 ;  /* 0x00000004ff23be24 */ /* 0x006fe4000f8e00ff */
.L_x_107:
[----:B------:R-:W-:Y:S05]  /*62b0*/  @!P4 BRA `(.L_x_108) ;  /* 0x000000000020c947 */ /* 0x000fea0003800000 */
[----:B------:R-:W-:Y:S04]  /*62c0*/  ISETP.NE.U32.AND P3, PT, R52, RZ, PT ;  /* 0x000000ff3400720c */ /* 0x000fe80003f65070 */
[----:B------:R-:W-:Y:S11]  /*62d0*/  ISETP.NE.AND.EX P3, PT, R53, RZ, PT, P3 ;  /* 0x000000ff3500720c */ /* 0x000ff60003f65330 */
[----:B------:R-:W-:Y:S02]  /*62e0*/  @!UPT UIADD3 URZ, UPT, UPT, URZ, URZ, URZ ;  /* 0x000000fffffff290 */ /* 0x000fe4000fffe0ff */
[----:B------:R-:W1:Y:S01]  /*62f0*/  @P3 LDC.64 R2, c[0x0][0x8a8] ;  /* 0x00022a00ff023b82 */ /* 0x000e620000000a00 */
[----:B------:R-:W-:Y:S04]  /*6300*/  @P3 IMAD R0, R54, UR36, RZ ;  /* 0x0000002436003c24 */ /* 0x000fe8000f8e02ff */
[----:B-1----:R-:W-:Y:S05]  /*6310*/  @P3 IMAD.WIDE R2, R0, 0x4, R2 ;  /* 0x0000000400023825 */ /* 0x002fea00078e0202 */
[----:B-----5:R1:W5:Y:S02]  /*6320*/  @P3 LDG.E R33, desc[UR46][R2.64] ;  /* 0x0000002e02213981 */ /* 0x020364000c1e1900 */
[----:B-1----:R-:W2:Y:S02]  /*6330*/  @!P3 LDC R33, c[0x0][0x8a0] ;  /* 0x00022800ff21bb82 */ /* 0x002ea40000000800 */
.L_x_108:
[----:B-----5:R-:W-:Y:S01]  /*6340*/  FSETP.NEU.AND P3, PT, R35, RZ, PT ;  /* 0x000000ff2300720b */ /* 0x020fe20003f6d000 */
[----:B------:R-:W-:Y:S01]  /*6350*/  IMAD.U32 R2, RZ, RZ, UR56 ;  /* 0x00000038ff027e24 */ /* 0x000fe2000f8e00ff */
[----:B------:R-:W-:Y:S01]  /*6360*/  SEL R5, RZ, 0xffffffff, P2 ;  /* 0xffffffffff057807 */ /* 0x000fe20001000000 */
[----:B------:R-:W-:Y:S01]  /*6370*/  ULOP3.LUT UR4, UR51, 0x1, URZ, 0x3c, !UPT ;  /* 0x0000000133047892 */ /* 0x000fe2000f8e3cff */
[----:B------:R-:W-:Y:S01]  /*6380*/  @P1 LOP3.LUT P2, RZ, R60, 0xff, RZ, 0xc0, !PT ;  /* 0x000000ff3cff1812 */ /* 0x000fe2000784c0ff */
[----:B------:R-:W-:Y:S01]  /*6390*/  BSSY B1, `(.L_x_109) ;  /* 0x000003d000017945 */ /* 0x000fe20003800000 */
[----:B------:R-:W-:Y:S01]  /*63a0*/  @P1 SEL R0, RZ, 0xffffffff, P3 ;  /* 0xffffffffff001807 */ /* 0x000fe20001800000 */
[----:B------:R-:W-:Y:S01]  /*63b0*/  IMAD.MOV.U32 R47, RZ, RZ, 0x1 ;  /* 0x00000001ff2f7424 */ /* 0x000fe200078e00ff */
[----:B------:R-:W-:Y:S01]  /*63c0*/  LEA R2, R2, UR48, 0x3 ;  /* 0x0000003002027c11 */ /* 0x000fe2000f8e18ff */
[----:B------:R-:W-:Y:S01]  /*63d0*/  IMAD.U32 R45, RZ, RZ, UR4 ;  /* 0x00000004ff2d7e24 */ /* 0x000fe2000f8e00ff */
[----:B------:R-:W-:Y:S01]  /*63e0*/  @P0 SEL R0, R5, R0, !P2 ;  /* 0x0000000005000207 */ /* 0x000fe20005000000 */
[----:B------:R-:W-:Y:S01]  /*63f0*/  IMAD.U32 R46, RZ, RZ, UR56 ;  /* 0x00000038ff2e7e24 */ /* 0x000fe2000f8e00ff */
[C---:B------:R-:W-:Y:S02]  /*6400*/  LEA R44, R31.reuse, UR48, 0x3 ;  /* 0x000000301f2c7c11 */ /* 0x040fe4000f8e18ff */
[----:B------:R-:W-:Y:S02]  /*6410*/  CS2R R50, SRZ ;  /* 0x0000000000327805 */ /* 0x000fe4000001ff00 */
[----:B------:R-:W-:Y:S02]  /*6420*/  @P1 LOP3.LUT R0, R0, 0x1, RZ, 0xc0, !PT ;  /* 0x0000000100001812 */ /* 0x000fe400078ec0ff */
[----:B------:R-:W-:Y:S02]  /*6430*/  CS2R R48, SRZ ;  /* 0x0000000000307805 */ /* 0x000fe4000001ff00 */
[----:B------:R-:W-:Y:S02]  /*6440*/  SHF.L.U32 R3, R68, 0x1f, RZ ;  /* 0x0000001f44037819 */ /* 0x000fe400000006ff */
[----:B------:R-:W-:Y:S02]  /*6450*/  CS2R R42, SRZ ;  /* 0x00000000002a7805 */ /* 0x000fe4000001ff00 */
[----:B------:R-:W-:Y:S02]  /*6460*/  ISETP.NE.U32.OR P5, PT, R0, 0x1, !P1 ;  /* 0x000000010000780c */ /* 0x000fe40004fa5470 */
[----:B------:R-:W-:Y:S02]  /*6470*/  CS2R R40, SRZ ;  /* 0x0000000000287805 */ /* 0x000fe4000001ff00 */
[----:B------:R-:W-:Y:S02]  /*6480*/  PLOP3.LUT P2, PT, PT, PT, UP1, 0x80, 0x8 ;  /* 0x000000000008781c */ /* 0x000fe40003f4f018 */
[----:B------:R-:W-:Y:S02]  /*6490*/  LEA.HI R34, R31, R31, RZ, 0x1 ;  /* 0x0000001f1f227211 */ /* 0x000fe400078f08ff */
[----:B------:R-:W-:Y:S02]  /*64a0*/  LOP3.LUT P4, R72, R60, 0xff, RZ, 0xc0, !PT ;  /* 0x000000ff3c487812 */ /* 0x000fe4000788c0ff */
[----:B------:R-:W-:Y:S02]  /*64b0*/  SEL R4, RZ, 0xffffffff, P3 ;  /* 0xffffffffff047807 */ /* 0x000fe40001800000 */
[----:B------:R-:W-:Y:S02]  /*64c0*/  P2R R74, PR, RZ, 0x20 ;  /* 0x00000020ff4a7803 */ /* 0x000fe40000000000 */
[----:B------:R-:W-:Y:S03]  /*64d0*/  @P5 SHF.L.U32 R0, R45, 0x1f, RZ ;  /* 0x0000001f2d005819 */ /* 0x000fe600000006ff */
[----:B------:R-:W-:Y:S01]  /*64e0*/  @P2 SEL R4, R5, R4, !P4 ;  /* 0x0000000405042207 */ /* 0x000fe20006000000 */
[----:B------:R1:W3:Y:S03]  /*64f0*/  @P5 SYNCS.PHASECHK.TRANS64.TRYWAIT P1, [R2+URZ+0x1a0], R0 ;  /* 0x0001a000020055a7 */ /* 0x0002e600080211ff */
[----:B------:R-:W-:Y:S04]  /*6500*/  LOP3.LUT R4, R4, 0x1, RZ, 0xc0, !PT ;  /* 0x0000000104047812 */ /* 0x000fe800078ec0ff */
[----:B------:R-:W-:Y:S04]  /*6510*/  ISETP.NE.U32.AND P2, PT, R4, 0x1, PT ;  /* 0x000000010400780c */ /* 0x000fe80003f45070 */
[----:B------:R-:W-:Y:S01]  /*6520*/  P2R R76, PR, RZ, 0x4 ;  /* 0x00000004ff4c7803 */ /* 0x000fe20000000000 */
[----:B------:R4:W2:Y:S01]  /*6530*/  SYNCS.PHASECHK.TRANS64.TRYWAIT P0, [R44+URZ+0x200], R3 ;  /* 0x000200032c0075a7 */ /* 0x0008a200080011ff */
[C---:B-1----:R-:W-:Y:S01]  /*6540*/  IMAD.SHL.U32 R0, R34.reuse, 0x20, RZ ;  /* 0x0000002022007824 */ /* 0x042fe200078e00ff */
[----:B------:R-:W-:Y:S04]  /*6550*/  LOP3.LUT R34, R34, 0xffe, RZ, 0xc0, !PT ;  /* 0x00000ffe22227812 */ /* 0x000fe800078ec0ff */
[----:B------:R-:W-:Y:S01]  /*6560*/  LOP3.LUT R0, R0, 0xffffffc0, RZ, 0xc0, !PT ;  /* 0xffffffc000007812 */ /* 0x000fe200078ec0ff */
[----:B------:R-:W-:Y:S04]  /*6570*/  IMAD.IADD R34, R31, 0x1, -R34 ;  /* 0x000000011f227824 */ /* 0x000fe800078e0a22 */
[----:B------:R-:W-:Y:S04]  /*6580*/  IMAD.IADD R0, R32, 0x1, R0 ;  /* 0x0000000120007824 */ /* 0x000fe800078e0200 */
[----:B------:R-:W-:Y:S01]  /*6590*/  IMAD R34, R34, 0x100000, R0 ;  /* 0x0010000022227824 */ /* 0x000fe200078e0200 */
[----:B---3--:R-:W-:Y:S01]  /*65a0*/  @P5 SEL R47, RZ, 0x1, !P1 ;  /* 0x00000001ff2f5807 */ /* 0x008fe20004800000 */
[----:B----4-:R-:W-:Y:S06]  /*65b0*/  @!P5 BRA `(.L_x_110) ;  /* 0x000000000068d947 */ /* 0x010fec0003800000 */
[----:B------:R-:W-:Y:S01]  /*65c0*/  HFMA2 R43, -RZ, RZ, 0, 0 ;  /* 0x00000000ff2b7431 */ /* 0x000fe200000001ff */
[----:B------:R-:W-:Y:S01]  /*65d0*/  ISETP.NE.AND P1, PT, R47, RZ, PT ;  /* 0x000000ff2f00720c */ /* 0x000fe20003f25270 */
[----:B------:R-:W-:Y:S01]  /*65e0*/  IMAD.U32 R0, RZ, RZ, UR56 ;  /* 0x00000038ff007e24 */ /* 0x000fe2000f8e00ff */
[----:B------:R-:W-:Y:S11]  /*65f0*/  BSSY B0, `(.L_x_111) ;  /* 0x0000005000007945 */ /* 0x000ff60003800000 */
[----:B------:R-:W-:Y:S05]  /*6600*/  @P1 BRA `(.L_x_112) ;  /* 0x00000000000c1947 */ /* 0x000fea0003800000 */
[----:B------:R-:W-:Y:S04]  /*6610*/  SHF.L.U32 R4, R45, 0x1f, RZ ;  /* 0x0000001f2d047819 */ /* 0x000fe800000006ff */
[----:B------:R-:W1:Y:S02]  /*6620*/  SYNCS.PHASECHK.TRANS64.TRYWAIT P1, [R2+URZ+0x1a0], R4 ;  /* 0x0001a004020075a7 */ /* 0x000e6400080211ff */
[----:B-1----:R-:W-:Y:S05]  /*6630*/  @!P1 BRA `(.L_x_113) ;  /* 0x0000002400ac9947 */ /* 0x002fea0003800000 */
.L_x_112:
[----:B------:R-:W-:Y:S05]  /*6640*/  BSYNC B0 ;  /* 0x0000000000007941 */ /* 0x000fea0003800000 */
.L_x_111:
[----:B------:R-:W-:Y:S01]  /*6650*/  ISETP.NE.AND P1, PT, R76, RZ, PT ;  /* 0x000000ff4c00720c */ /* 0x000fe20003f25270 */
[----:B------:R-:W-:Y:S01]  /*6660*/  IMAD.MOV.U32 R42, RZ, RZ, RZ ;  /* 0x000000ffff2a7224 */ /* 0x000fe200078e00ff */
[----:B------:R-:W-:Y:S02]  /*6670*/  CS2R R40, SRZ ;  /* 0x0000000000287805 */ /* 0x000fe4000001ff00 */
[----:B------:R-:W-:Y:S02]  /*6680*/  CS2R R50, SRZ ;  /* 0x0000000000327805 */ /* 0x000fe4000001ff00 */
[----:B------:R-:W-:Y:S07]  /*6690*/  CS2R R48, SRZ ;  /* 0x0000000000307805 */ /* 0x000fee000001ff00 */
[----:B-1----:R-:W-:Y:S01]  /*66a0*/  @P1 IMAD R2, R0, 0x800, R64 ;  /* 0x0000080000021824 */ /* 0x002fe200078e0240 */
[----:B------:R-:W-:Y:S05]  /*66b0*/  @P1 WARPSYNC.ALL ;  /* 0x0000000000001948 */ /* 0x000fea0003800000 */
[----:B------:R-:W-:Y:S01]  /*66c0*/  @P1 LEA R2, R2, UR48, 0x1 ;  /* 0x0000003002021c11 */ /* 0x000fe2000f8e08ff */
[----:B------:R-:W-:Y:S04]  /*66d0*/  UIADD3 UR5, UPT, UPT, UR56, 0x1, URZ ;  /* 0x0000000138057890 */ /* 0x000fe8000fffe0ff */
[----:B------:R1:W3:Y:S01]  /*66e0*/  @P1 LDSM.16.M88.4 R40, [R2+0x400] ;  /* 0x000400000228183b */ /* 0x0002e20000000200 */
[----:B------:R-:W-:Y:S01]  /*66f0*/  UISETP.NE.AND UP0, UPT, UR5, 0x3, UPT ;  /* 0x000000030500788c */ /* 0x000fe2000bf05270 */
[----:B------:R-:W-:Y:S03]  /*6700*/  @P1 IMAD R0, R69, 0x2, R2 ;  /* 0x0000000245001824 */ /* 0x000fe600078e0202 */
[----:B------:R-:W-:Y:S02]  /*6710*/  USEL UR4, URZ, 0x1, UP0 ;  /* 0x00000001ff047887 */ /* 0x000fe40008000000 */
[----:B------:R1:W4:Y:S01]  /*6720*/  @P1 LDSM.16.M88.4 R48, [R0+0x400] ;  /* 0x000400000030183b */ /* 0x0003220000000200 */
[----:B------:R-:W-:Y:S03]  /*6730*/  USEL UR5, UR5, URZ, UP0 ;  /* 0x000000ff05057287 */ /* 0x000fe60008000000 */
[----:B------:R-:W-:Y:S03]  /*6740*/  LOP3.LUT R45, R45, UR4, RZ, 0x3c, !PT ;  /* 0x000000042d2d7c12 */ /* 0x000fe6000f8e3cff */
[----:B------:R-:W-:Y:S02]  /*6750*/  IMAD.U32 R46, RZ, RZ, UR5 ;  /* 0x00000005ff2e7e24 */ /* 0x000fe4000f8e00ff */
.L_x_110:
[----:B------:R-:W-:Y:S05]  /*6760*/  BSYNC B1 ;  /* 0x0000000000017941 */ /* 0x000fea0003800000 */
.L_x_109:
[----:B-1----:R-:W-:Y:S04]  /*6770*/  SHF.R.U32.HI R0, RZ, 0x15, R34 ;  /* 0x00000015ff007819 */ /* 0x002fe80000011622 */
[----:B------:R-:W-:Y:S01]  /*6780*/  LOP3.LUT P1, RZ, R0, 0x3, R65, 0x48, !PT ;  /* 0x0000000300ff7812 */ /* 0x000fe20007824841 */
[----:B------:R-:W-:Y:S01]  /*6790*/  @!UPT UIADD3 URZ, UPT, UPT, URZ, URZ, URZ ;  /* 0x000000fffffff290 */ /* 0x000fe2000fffe0ff */
[----:B--2---:R-:W-:Y:S11]  /*67a0*/  @P0 BRA `(.L_x_114) ;  /* 0x0000000000080947 */ /* 0x004ff60003800000 */
[----:B------:R-:W1:Y:S02]  /*67b0*/  SYNCS.PHASECHK.TRANS64.TRYWAIT P0, [R44+URZ+0x200], R3 ;  /* 0x000200032c0075a7 */ /* 0x000e6400080011ff */
[----:B-1----:R-:W-:Y:S05]  /*67c0*/  @!P0 BRA `(.L_x_115) ;  /* 0x00000024005c8947 */ /* 0x002fea0003800000 */
.L_x_114:
[----:B------:R-:W-:Y:S05]  /*67d0*/  @!P1 BRA `(.L_x_116) ;  /* 0x0000000000409947 */ /* 0x000fea0003800000 */
[----:B------:R-:W2:Y:S01]  /*67e0*/  LDCU.64 UR8, c[0x4][0x70] ;  /* 0x01000e00ff0877ac */ /* 0x000ea20008000a00 */
[----:B-1----:R-:W-:Y:S01]  /*67f0*/  MOV R3, 0x0 ;  /* 0x0000000000037802 */ /* 0x002fe20000000f00 */
[----:B------:R-:W-:Y:S02]  /*6800*/  HFMA2 R12, -RZ, RZ, 0, 5.9604644775390625e-08 ;  /* 0x00000001ff0c7431 */ /* 0x000fe400000001ff */
[----:B------:R-:W-:Y:S02]  /*6810*/  IMAD.MOV.U32 R8, RZ, RZ, 0x192 ;  /* 0x00000192ff087424 */ /* 0x000fe400078e00ff */
[----:B------:R-:W-:Y:S01]  /*6820*/  IMAD.MOV.U32 R13, RZ, RZ, RZ ;  /* 0x000000ffff0d7224 */ /* 0x000fe200078e00ff */
[----:B------:R-:W1:Y:S01]  /*6830*/  LDCU.64 UR6, c[0x4][0x78] ;  /* 0x01000f00ff0677ac */ /* 0x000e620008000a00 */
[----:B------:R-:W3:Y:S01]  /*6840*/  LDC.64 R2, c[0x4][R3] ;  /* 0x0100000003027b82 */ /* 0x000ee20000000a00 */
[----:B------:R-:W5:Y:S01]  /*6850*/  LDCU.64 UR4, c[0x4][0x10] ;  /* 0x01000200ff0477ac */ /* 0x000f620008000a00 */
[----:B--2---:R-:W-:Y:S01]  /*6860*/  MOV R5, UR9 ;  /* 0x0000000900057c02 */ /* 0x004fe20008000f00 */
[----:B------:R-:W-:Y:S01]  /*6870*/  IMAD.U32 R4, RZ, RZ, UR8 ;  /* 0x00000008ff047e24 */ /* 0x000fe2000f8e00ff */
[----:B-1----:R-:W-:Y:S01]  /*6880*/  MOV R7, UR7 ;  /* 0x0000000700077c02 */ /* 0x002fe20008000f00 */
[----:B------:R-:W-:Y:S01]  /*6890*/  IMAD.U32 R6, RZ, RZ, UR6 ;  /* 0x00000006ff067e24 */ /* 0x000fe2000f8e00ff */
[----:B-----5:R-:W-:Y:S01]  /*68a0*/  MOV R11, UR5 ;  /* 0x00000005000b7c02 */ /* 0x020fe20008000f00 */
[----:B------:R-:W-:Y:S02]  /*68b0*/  IMAD.U32 R10, RZ, RZ, UR4 ;  /* 0x00000004ff0a7e24 */ /* 0x000fe4000f8e00ff */
[----:B------:R-:W-:Y:S07]  /*68c0*/  LEPC R20, `(.L_x_116) ;  /* 0x000000001014794e */ /* 0x000fee0000000000 */
[----:B---34-:R-:W-:Y:S05]  /*68d0*/  CALL.ABS.NOINC R2 ;  /* 0x0000000002007343 */ /* 0x018fea0003c00000 */
.L_x_116:
[----:B------:R-:W-:Y:S05]  /*68e0*/  WARPSYNC.ALL ;  /* 0x0000000000007948 */ /* 0x000fea0003800000 */
[----:B------:R-:W-:Y:S01]  /*68f0*/  R2UR UR4, R34 ;  /* 0x00000000220472ca */ /* 0x000fe200000e0000 */
[----:B-1-3--:R-:W-:Y:S01]  /*6900*/  HADD2.F32 R3, -RZ, R40.H0_H0 ;  /* 0x20000028ff037230 */ /* 0x00afe20000004100 */
[----:B------:R-:W-:Y:S01]  /*6910*/  SHF.L.U32 R75, R69, 0x1, RZ ;  /* 0x00000001454b7819 */ /* 0x000fe200000006ff */
[----:B------:R-:W-:Y:S01]  /*6920*/  HADD2.F32 R20, -RZ, R42.H0_H0 ;  /* 0x2000002aff147230 */ /* 0x000fe20000004100 */
[----:B------:R-:W-:Y:S01]  /*6930*/  ISETP.NE.AND P0, PT, R70, RZ, PT ;  /* 0x000000ff4600720c */ /* 0x000fe20003f05270 */
[----:B------:R-:W-:Y:S08]  /*6940*/  BSSY.RECONVERGENT B0, `(.L_x_117) ;  /* 0x000004d000007945 */ /* 0x000ff00003800200 */
[----:B------:R-:W1:Y:S02]  /*6950*/  LDTM.16dp256bit.x4 R4, tmem[UR4] ;  /* 0x00000004000479ee */ /* 0x000e640008120000 */
[C---:B-1----:R-:W-:Y:S01]  /*6960*/  FMUL R0, R33.reuse, R4 ;  /* 0x0000000421007220 */ /* 0x042fe20000400000 */
[----:B------:R-:W-:Y:S02]  /*6970*/  HADD2.F32 R4, -RZ, R40.H1_H1 ;  /* 0x30000028ff047230 */ /* 0x000fe40000004100 */
[----:B------:R-:W-:Y:S01]  /*6980*/  FMUL R2, R33, R5 ;  /* 0x0000000521027220 */ /* 0x000fe20000400000 */
[--C-:B------:R-:W-:Y:S02]  /*6990*/  HADD2.F32 R5, -RZ, R41.reuse.H0_H0 ;  /* 0x20000029ff057230 */ /* 0x100fe40000004100 */
[----:B------:R-:W-:Y:S01]  /*69a0*/  FFMA R0, R35, R3, R0 ;  /* 0x0000000323007223 */ /* 0x000fe20000000000 */
[----:B------:R-:W-:Y:S01]  /*69b0*/  FMUL R3, R33, R6 ;  /* 0x0000000621037220 */ /* 0x000fe20000400000 */
[----:B------:R-:W-:Y:S02]  /*69c0*/  HADD2.F32 R6, -RZ, R41.H1_H1 ;  /* 0x30000029ff067230 */ /* 0x000fe40000004100 */
[----:B------:R-:W-:Y:S01]  /*69d0*/  FFMA R2, R35, R4, R2 ;  /* 0x0000000423027223 */ /* 0x000fe20000000002 */
[----:B------:R-:W-:Y:S01]  /*69e0*/  FMUL R7, R33, R7 ;  /* 0x0000000721077220 */ /* 0x000fe20000400000 */
[----:B------:R-:W-:Y:S01]  /*69f0*/  FFMA R3, R35, R5, R3 ;  /* 0x0000000523037223 */ /* 0x000fe20000000003 */
[C---:B------:R-:W-:Y:S01]  /*6a00*/  FMUL R4, R33.reuse, R8 ;  /* 0x0000000821047220 */ /* 0x040fe20000400000 */
[----:B------:R-:W-:Y:S01]  /*6a10*/  FMUL R5, R33, R9 ;  /* 0x0000000921057220 */ /* 0x000fe20000400000 */
[----:B------:R-:W-:Y:S01]  /*6a20*/  F2FP.F16.F32.PACK_AB R36, R2, R0 ;  /* 0x000000000224723e */ /* 0x000fe200000000ff */
[C---:B------:R-:W-:Y:S01]  /*6a30*/  FFMA R7, R35.reuse, R6, R7 ;  /* 0x0000000623077223 */ /* 0x040fe20000000007 */
[----:B------:R-:W-:Y:S02]  /*6a40*/  HADD2.F32 R0, -RZ, R42.H1_H1 ;  /* 0x3000002aff007230 */ /* 0x000fe40000004100 */
[----:B------:R-:W-:Y:S01]  /*6a50*/  FFMA R4, R35, R20, R4 ;  /* 0x0000001423047223 */ /* 0x000fe20000000004 */
[--C-:B------:R-:W-:Y:S02]  /*6a60*/  HADD2.F32 R2, -RZ, R43.reuse.H0_H0 ;  /* 0x2000002bff027230 */ /* 0x100fe40000004100 */
[----:B------:R-:W-:Y:S01]  /*6a70*/  FMUL R6, R33, R10 ;  /* 0x0000000a21067220 */ /* 0x000fe20000400000 */
[----:B------:R-:W-:Y:S01]  /*6a80*/  F2FP.F16.F32.PACK_AB R37, R7, R3 ;  /* 0x000000030725723e */ /* 0x000fe200000000ff */
[----:B------:R-:W-:Y:S02]  /*6a90*/  HADD2.F32 R3, -RZ, R43.H1_H1 ;  /* 0x3000002bff037230 */ /* 0x000fe40000004100 */
[----:B------:R-:W-:Y:S01]  /*6aa0*/  FFMA R5, R35, R0, R5 ;  /* 0x0000000023057223 */ /* 0x000fe20000000005 */
[C---:B------:R-:W-:Y:S01]  /*6ab0*/  FMUL R11, R33.reuse, R11 ;  /* 0x0000000b210b7220 */ /* 0x040fe20000400000 */
[--C-:B----4-:R-:W-:Y:S02]  /*6ac0*/  HADD2.F32 R7, -RZ, R48.reuse.H0_H0 ;  /* 0x20000030ff077230 */ /* 0x110fe40000004100 */
[C---:B------:R-:W-:Y:S01]  /*6ad0*/  FMUL R8, R33.reuse, R12 ;  /* 0x0000000c21087220 */ /* 0x040fe20000400000 */
[----:B------:R-:W-:Y:S02]  /*6ae0*/  HADD2.F32 R0, -RZ, R48.H1_H1 ;  /* 0x30000030ff007230 */ /* 0x000fe40000004100 */
[----:B------:R-:W-:Y:S01]  /*6af0*/  FMUL R9, R33, R13 ;  /* 0x0000000d21097220 */ /* 0x000fe20000400000 */
[C---:B------:R-:W-:Y:S01]  /*6b00*/  FFMA R6, R35.reuse, R2, R6 ;  /* 0x0000000223067223 */ /* 0x040fe20000000006 */
[C---:B------:R-:W-:Y:S01]  /*6b10*/  FFMA R11, R35.reuse, R3, R11 ;  /* 0x00000003230b7223 */ /* 0x040fe2000000000b */
[C---:B------:R-:W-:Y:S01]  /*6b20*/  FFMA R8, R35.reuse, R7, R8 ;  /* 0x0000000723087223 */ /* 0x040fe20000000008 */
[----:B------:R-:W-:Y:S01]  /*6b30*/  FFMA R9, R35, R0, R9 ;  /* 0x0000000023097223 */ /* 0x000fe20000000009 */
[--C-:B------:R-:W-:Y:S02]  /*6b40*/  HADD2.F32 R2, -RZ, R49.reuse.H0_H0 ;  /* 0x20000031ff027230 */ /* 0x100fe40000004100 */
[C---:B------:R-:W-:Y:S01]  /*6b50*/  FMUL R10, R33.reuse, R14 ;  /* 0x0000000e210a7220 */ /* 0x040fe20000400000 */
[----:B------:R-:W-:Y:S02]  /*6b60*/  HADD2.F32 R0, -RZ, R49.H1_H1 ;  /* 0x30000031ff007230 */ /* 0x000fe40000004100 */
[----:B------:R-:W-:Y:S01]  /*6b70*/  FMUL R15, R33, R15 ;  /* 0x0000000f210f7220 */ /* 0x000fe20000400000 */
[----:B------:R-:W-:Y:S01]  /*6b80*/  F2FP.F16.F32.PACK_AB R38, R5, R4 ;  /* 0x000000040526723e */ /* 0x000fe200000000ff */
[----:B------:R-:W-:Y:S01]  /*6b90*/  FFMA R10, R35, R2, R10 ;  /* 0x00000002230a7223 */ /* 0x000fe2000000000a */
[----:B------:R-:W-:Y:S01]  /*6ba0*/  FMUL R12, R33, R16 ;  /* 0x00000010210c7220 */ /* 0x000fe20000400000 */
[----:B------:R-:W-:Y:S01]  /*6bb0*/  FFMA R15, R35, R0, R15 ;  /* 0x00000000230f7223 */ /* 0x000fe2000000000f */
[--C-:B------:R-:W-:Y:S01]  /*6bc0*/  HADD2.F32 R0, -RZ, R50.reuse.H0_H0 ;  /* 0x20000032ff007230 */ /* 0x100fe20000004100 */
[----:B------:R-:W-:Y:S01]  /*6bd0*/  MOV R5, UR56 ;  /* 0x0000003800057c02 */ /* 0x000fe20008000f00 */
[----:B------:R-:W-:Y:S02]  /*6be0*/  HADD2.F32 R2, -RZ, R50.H1_H1 ;  /* 0x30000032ff027230 */ /* 0x000fe40000004100 */
[C---:B------:R-:W-:Y:S01]  /*6bf0*/  FMUL R13, R33.reuse, R17 ;  /* 0x00000011210d7220 */ /* 0x040fe20000400000 */
[--C-:B------:R-:W-:Y:S02]  /*6c00*/  HADD2.F32 R3, -RZ, R51.reuse.H0_H0 ;  /* 0x20000033ff037230 */ /* 0x100fe40000004100 */
[C---:B------:R-:W-:Y:S01]  /*6c10*/  FMUL R14, R33.reuse, R18 ;  /* 0x00000012210e7220 */ /* 0x040fe20000400000 */
[----:B------:R-:W-:Y:S02]  /*6c20*/  HADD2.F32 R4, -RZ, R51.H1_H1 ;  /* 0x30000033ff047230 */ /* 0x000fe40000004100 */
[----:B------:R-:W-:Y:S01]  /*6c30*/  FMUL R19, R33, R19 ;  /* 0x0000001321137220 */ /* 0x000fe20000400000 */
[----:B------:R-:W-:Y:S01]  /*6c40*/  FFMA R12, R35, R0, R12 ;  /* 0x00000000230c7223 */ /* 0x000fe2000000000c */
[----:B------:R-:W-:Y:S01]  /*6c50*/  LEA R5, R5, R64, 0xb ;  /* 0x0000004005057211 */ /* 0x000fe200078e58ff */
[C---:B------:R-:W-:Y:S01]  /*6c60*/  FFMA R13, R35.reuse, R2, R13 ;  /* 0x00000002230d7223 */ /* 0x040fe2000000000d */
[C---:B------:R-:W-:Y:S01]  /*6c70*/  FFMA R14, R35.reuse, R3, R14 ;  /* 0x00000003230e7223 */ /* 0x040fe2000000000e */
[----:B------:R-:W-:Y:S01]  /*6c80*/  FFMA R19, R35, R4, R19 ;  /* 0x0000000423137223 */ /* 0x000fe20000000013 */
[----:B------:R-:W-:Y:S02]  /*6c90*/  F2FP.F16.F32.PACK_AB R39, R11, R6 ;  /* 0x000000060b27723e */ /* 0x000fe400000000ff */
[----:B------:R-:W-:Y:S02]  /*6ca0*/  LEA R5, R5, UR48, 0x1 ;  /* 0x0000003005057c11 */ /* 0x000fe4000f8e08ff */
[----:B------:R-:W-:Y:S02]  /*6cb0*/  F2FP.F16.F32.PACK_AB R8, R9, R8 ;  /* 0x000000080908723e */ /* 0x000fe400000000ff */
[----:B------:R-:W-:Y:S01]  /*6cc0*/  F2FP.F16.F32.PACK_AB R9, R15, R10 ;  /* 0x0000000a0f09723e */ /* 0x000fe200000000ff */
[----:B------:R1:W-:Y:S01]  /*6cd0*/  STSM.16.M88.4 [R5+0x400], R36 ;  /* 0x0004002405007844 */ /* 0x0003e20000000200 */
[----:B------:R-:W-:Y:S02]  /*6ce0*/  F2FP.F16.F32.PACK_AB R10, R13, R12 ;  /* 0x0000000c0d0a723e */ /* 0x000fe400000000ff */
[----:B------:R-:W-:Y:S02]  /*6cf0*/  F2FP.F16.F32.PACK_AB R11, R19, R14 ;  /* 0x0000000e130b723e */ /* 0x000fe400000000ff */
[----:B------:R-:W-:Y:S05]  /*6d00*/  IADD3 R0, PT, PT, R75, 0x400, R5 ;  /* 0x000004004b007810 */ /* 0x000fea0007ffe005 */
[----:B------:R1:W-:Y:S01]  /*6d10*/  STSM.16.M88.4 [R0], R8 ;  /* 0x0000000800007844 */ /* 0x0003e20000000200 */
[----:B------:R-:W-:Y:S01]  /*6d20*/  @!PT LDS RZ, [RZ] ;  /* 0x00000000fffff984 */ /* 0x000fe20000000800 */
[----:B------:R-:W-:Y:S01]  /*6d30*/  @!PT LDS RZ, [RZ] ;  /* 0x00000000fffff984 */ /* 0x000fe20000000800 */
[----:B------:R-:W-:Y:S01]  /*6d40*/  @!PT LDS RZ, [RZ] ;  /* 0x00000000fffff984 */ /* 0x000fe20000000800 */
[----:B------:R-:W-:Y:S01]  /*6d50*/  @!PT LDS RZ, [RZ] ;  /* 0x00000000fffff984 */ /* 0x000fe20000000800 */
[----:B------:R2:W-:Y:S07]  /*6d60*/  MEMBAR.ALL.CTA ;  /* 0x0000000000007992 */ /* 0x0005ee0000008000 */
[----:B--2---:R-:W2:Y:S02]  /*6d70*/  FENCE.VIEW.ASYNC.S ;  /* 0x00000000000073c6 */ /* 0x004ea40000000000 */
[----:B--2---:R-:W-:Y:S06]  /*6d80*/  BAR.SYNC.DEFER_BLOCKING 0x1, 0x80 ;  /* 0x0042000000007b1d */ /* 0x004fec0000010000 */
[----:B------:R-:W-:Y:S05]  /*6d90*/  @P0 BRA `(.L_x_118) ;  /* 0x00000000001c0947 */ /* 0x000fea0003800000 */
[----:B------:R-:W-:Y:S02]  /*6da0*/  UIADD3 UR6, UP0, UPT, UR54, 0x680, URZ ;  /* 0x0000068036067890 */ /* 0x000fe4000ff1e0ff */
[----:B------:R-:W-:Y:S02]  /*6db0*/  ULEA UR4, UR56, UR48, 0xc ;  /* 0x0000003038047291 */ /* 0x000fe4000f8e60ff */
[----:B------:R-:W-:Y:S02]  /*6dc0*/  UIADD3.X UR7, UPT, UPT, URZ, UR55, URZ, UP0, !UPT ;  /* 0x00000037ff077290 */ /* 0x000fe400087fe4ff */
[----:B------:R-:W-:Y:S01]  /*6dd0*/  UIADD3 UR40, UPT, UPT, UR4, 0x400, URZ ;  /* 0x0000040004287890 */ /* 0x000fe2000fffe0ff */
[----:B------:R-:W-:Y:S08]  /*6de0*/  UMOV UR43, UR36 ;  /* 0x00000024002b7c82 */ /* 0x000ff00008000000 */
[----:B------:R2:W-:Y:S02]  /*6df0*/  UTMASTG.3D [UR40], [UR6] ;  /* 0x00000028060073b5 */ /* 0x0005e40008010000 */
[----:B--2---:R0:W-:Y:S02]  /*6e00*/  UTMACMDFLUSH ;  /* 0x00000000000079b7 */ /* 0x0041e40000000000 */
.L_x_118:
[----:B------:R-:W-:Y:S05]  /*6e10*/  BSYNC.RECONVERGENT B0 ;  /* 0x0000000000007941 */ /* 0x000fea0003800200 */
.L_x_117:
[----:B------:R-:W-:Y:S01]  /*6e20*/  UIADD3 UR40, UPT, UPT, UR56, 0x1, URZ ;  /* 0x0000000138287890 */ /* 0x000fe2000fffe0ff */
[----:B------:R-:W-:Y:S03]  /*6e30*/  BSSY.RECONVERGENT B0, `(.L_x_119) ;  /* 0x0000005000007945 */ /* 0x000fe60003800200 */
[----:B------:R-:W-:Y:S04]  /*6e40*/  UISETP.NE.AND UP0, UPT, UR40, 0x3, UPT ;  /* 0x000000032800788c */ /* 0x000fe8000bf05270 */
[----:B------:R-:W-:Y:S01]  /*6e50*/  USEL UR43, UR40, URZ, UP0 ;  /* 0x000000ff282b7287 */ /* 0x000fe20008000000 */
[----:B------:R-:W-:Y:S11]  /*6e60*/  @P0 BRA `(.L_x_120) ;  /* 0x0000000000040947 */ /* 0x000ff60003800000 */
[----:B------:R-:W-:Y:S04]  /*6e70*/  DEPBAR.LE SB0, 0x1 ;  /* 0x000080400000791a */ /* 0x000fe80000000000 */
.L_x_120:
[----:B------:R-:W-:Y:S05]  /*6e80*/  BSYNC.RECONVERGENT B0 ;  /* 0x0000000000007941 */ /* 0x000fea0003800200 */
.L_x_119:
[----:B------:R-:W-:Y:S01]  /*6e90*/  BAR.SYNC.DEFER_BLOCKING 0x1, 0x80 ;  /* 0x0042000000007b1d */ /* 0x000fe20000010000 */
[----:B------:R-:W-:Y:S01]  /*6ea0*/  ISETP.NE.AND P1, PT, R74, RZ, PT ;  /* 0x000000ff4a00720c */ /* 0x000fe20003f25270 */
[----:B------:R-:W-:Y:S01]  /*6eb0*/  UISETP.NE.AND UP0, UPT, UR50, URZ, UPT ;  /* 0x000000ff3200728c */ /* 0x000fe2000bf05270 */
[----:B------:R-:W-:Y:S11]  /*6ec0*/  LEA R2, R46, UR48, 0x3 ;  /* 0x000000302e027c11 */ /* 0x000ff6000f8e18ff */
[----:B------:R-:W-:Y:S01]  /*6ed0*/  @P1 SHF.L.U32 R3, R45, 0x1f, RZ ;  /* 0x0000001f2d031819 */ /* 0x000fe200000006ff */
[----:B------:R-:W-:Y:S06]  /*6ee0*/  BRA.U !UP0, `(.L_x_121) ;  /* 0x0000000108247547 */ /* 0x000fec000b800000 */
[----:B------:R-:W-:Y:S01]  /*6ef0*/  IMAD.U32 R4, RZ, RZ, UR49 ;  /* 0x00000031ff047e24 */ /* 0x000fe2000f8e00ff */
[----:B-1----:R-:W-:Y:S01]  /*6f00*/  MOV R0, UR37 ;  /* 0x0000002500007c02 */ /* 0x002fe20008000f00 */
[----:B------:R-:W-:Y:S03]  /*6f10*/  UIADD3 UR49, UPT, UPT, UR49, 0x1, URZ ;  /* 0x0000000131317890 */ /* 0x000fe6000fffe0ff */
[----:B------:R-:W-:Y:S01]  /*6f20*/  @P1 LEA R4, R4, UR48, 0x3 ;  /* 0x0000003004041c11 */ /* 0x000fe2000f8e18ff */
[----:B------:R-:W-:Y:S04]  /*6f30*/  UISETP.NE.AND UP0, UPT, UR49, 0x3, UPT ;  /* 0x000000033100788c */ /* 0x000fe8000bf05270 */
[----:B------:R-:W-:Y:S01]  /*6f40*/  @P1 VIADD R4, R4, 0x1b8 ;  /* 0x000001b804041836 */ /* 0x000fe20000000000 */
[----:B------:R-:W-:Y:S04]  /*6f50*/  USEL UR49, UR49, URZ, UP0 ;  /* 0x000000ff31317287 */ /* 0x000fe80008000000 */
[----:B------:R-:W-:Y:S04]  /*6f60*/  @P1 PRMT R0, R0, 0x654, R4 ;  /* 0x0000065400001816 */ /* 0x000fe80000000004 */
[----:B------:R2:W-:Y:S04]  /*6f70*/  @P1 SYNCS.ARRIVE.TRANS64.RED.A1T0 RZ, [R0+URZ], RZ ;  /* 0x000000ff00ff19a7 */ /* 0x0005e800081004ff */
.L_x_121:
[----:B------:R-:W3:Y:S01]  /*6f80*/  @P1 SYNCS.PHASECHK.TRANS64.TRYWAIT P0, [R2+URZ+0x1a0], R3 ;  /* 0x0001a003020015a7 */ /* 0x000ee200080011ff */
[----:B------:R-:W-:Y:S01]  /*6f90*/  BSSY B1, `(.L_x_122) ;  /* 0x0000013000017945 */ /* 0x000fe20003800000 */
[----:B---3--:R-:W-:Y:S03]  /*6fa0*/  @P1 SEL R47, RZ, 0x1, !P0 ;  /* 0x00000001ff2f1807 */ /* 0x008fe60004000000 */
[----:B------:R-:W-:Y:S05]  /*6fb0*/  @!P1 BRA `(.L_x_123) ;  /* 0x0000000000409947 */ /* 0x000fea0003800000 */
[----:B------:R-:W-:Y:S01]  /*6fc0*/  ISETP.NE.AND P1, PT, R76, RZ, PT ;  /* 0x000000ff4c00720c */ /* 0x000fe20003f25270 */
[----:B------:R-:W-:Y:S01]  /*6fd0*/  BSSY B0, `(.L_x_124) ;  /* 0x0000009000007945 */ /* 0x000fe20003800000 */
[----:B------:R-:W-:Y:S11]  /*6fe0*/  ISETP.NE.AND P0, PT, R47, RZ, PT ;  /* 0x000000ff2f00720c */ /* 0x000ff60003f05270 */
[----:B------:R-:W-:Y:S05]  /*6ff0*/  @P1 IMAD R3, R46, 0x800, R64 ;  /* 0x000008002e031824 */ /* 0x000fea00078e0240 */
[----:B------:R-:W-:Y:S05]  /*7000*/  @P1 LEA R3, R3, UR48, 0x1 ;  /* 0x0000003003031c11 */ /* 0x000fea000f8e08ff */
[----:B-12---:R-:W-:Y:S01]  /*7010*/  @P1 IMAD.IADD R0, R75, 0x1, R3 ;  /* 0x000000014b001824 */ /* 0x006fe200078e0203 */
[----:B------:R-:W-:Y:S06]  /*7020*/  @P0 BRA `(.L_x_125) ;  /* 0x00000000000c0947 */ /* 0x000fec0003800000 */
[----:B------:R-:W-:Y:S04]  /*7030*/  SHF.L.U32 R45, R45, 0x1f, RZ ;  /* 0x0000001f2d2d7819 */ /* 0x000fe800000006ff */
[----:B------:R-:W1:Y:S02]  /*7040*/  SYNCS.PHASECHK.TRANS64.TRYWAIT P0, [R2+URZ+0x1a0], R45 ;  /* 0x0001a02d020075a7 */ /* 0x000e6400080011ff */
[----:B-1----:R-:W-:Y:S05]  /*7050*/  @!P0 BRA `(.L_x_126) ;  /* 0x0000001c004c8947 */ /* 0x002fea0003800000 */
.L_x_125:
[----:B------:R-:W-:Y:S05]  /*7060*/  BSYNC B0 ;  /* 0x0000000000007941 */ /* 0x000fea0003800000 */
.L_x_124:
[----:B------:R-:W-:Y:S11]  /*7070*/  ISETP.NE.AND P0, PT, R76, RZ, PT ;  /* 0x000000ff4c00720c */ /* 0x000ff60003f05270 */
[----:B------:R-:W-:Y:S02]  /*7080*/  @!UPT UIADD3 URZ, UPT, UPT, URZ, URZ, URZ ;  /* 0x000000fffffff290 */ /* 0x000fe4000fffe0ff */
[----:B------:R-:W-:Y:S05]  /*7090*/  @P0 WARPSYNC.ALL ;  /* 0x0000000000000948 */ /* 0x000fea0003800000 */
[----:B------:R3:W4:Y:S04]  /*70a0*/  @P0 LDSM.16.M88.4 R40, [R3+0x400] ;  /* 0x000400000328083b */ /* 0x0007280000000200 */
[----:B------:R3:W2:Y:S02]  /*70b0*/  @P0 LDSM.16.M88.4 R48, [R0+0x400] ;  /* 0x000400000030083b */ /* 0x0006a40000000200 */
.L_x_123:
[----:B------:R-:W-:Y:S05]  /*70c0*/  BSYNC B1 ;  /* 0x0000000000017941 */ /* 0x000fea0003800000 */
.L_x_122:
[----:B-123--:R-:W-:Y:S05]  /*70d0*/  VIADD R0, R34, 0x20 ;  /* 0x0000002022007836 */ /* 0x00efea0000000000 */
[----:B------:R-:W-:Y:S04]  /*70e0*/  SHF.R.U32.HI R0, RZ, 0x15, R0 ;  /* 0x00000015ff007819 */ /* 0x000fe80000011600 */
[----:B------:R-:W-:Y:S11]  /*70f0*/  LOP3.LUT P0, RZ, R0, 0x3, R65, 0x48, !PT ;  /* 0x0000000300ff7812 */ /* 0x000ff60007804841 */
[----:B------:R-:W-:Y:S02]  /*7100*/  @!UPT UIADD3 URZ, UPT, UPT, URZ, URZ, URZ ;  /* 0x000000fffffff290 */ /* 0x000fe4000fffe0ff */
[----:B------:R-:W-:Y:S05]  /*7110*/  @!P0 BRA `(.L_x_127) ;  /* 0x0000000000408947 */ /* 0x000fea0003800000 */
[----:B------:R-:W1:Y:S01]  /*7120*/  LDCU.64 UR8, c[0x4][0x70] ;  /* 0x01000e00ff0877ac */ /* 0x000e620008000a00 */
[----:B------:R-:W-:Y:S01]  /*7130*/  MOV R3, 0x0 ;  /* 0x0000000000037802 */ /* 0x000fe20000000f00 */
[----:B------:R-:W-:Y:S02]  /*7140*/  HFMA2 R12, -RZ, RZ, 0, 5.9604644775390625e-08 ;  /* 0x00000001ff0c7431 */ /* 0x000fe400000001ff */
[----:B------:R-:W-:Y:S02]  /*7150*/  IMAD.MOV.U32 R8, RZ, RZ, 0x192 ;  /* 0x00000192ff087424 */ /* 0x000fe400078e00ff */
[----:B------:R-:W-:Y:S01]  /*7160*/  IMAD.MOV.U32 R13, RZ, RZ, RZ ;  /* 0x000000ffff0d7224 */ /* 0x000fe200078e00ff */
[----:B------:R-:W2:Y:S01]  /*7170*/  LDCU.64 UR6, c[0x4][0x78] ;  /* 0x01000f00ff0677ac */ /* 0x000ea20008000a00 */
[----:B------:R-:W3:Y:S01]  /*7180*/  LDC.64 R2, c[0x4][R3] ;  /* 0x0100000003027b82 */ /* 0x000ee20000000a00 */
[----:B------:R-:W5:Y:S01]  /*7190*/  LDCU.64 UR4, c[0x4][0x10] ;  /* 0x01000200ff0477ac */ /* 0x000f620008000a00 */
[----:B-1----:R-:W-:Y:S01]  /*71a0*/  MOV R5, UR9 ;  /* 0x0000000900057c02 */ /* 0x002fe20008000f00 */
[----:B------:R-:W-:Y:S01]  /*71b0*/  IMAD.U32 R4, RZ, RZ, UR8 ;  /* 0x00000008ff047e24 */ /* 0x000fe2000f8e00ff */
[----:B--2---:R-:W-:Y:S01]  /*71c0*/  MOV R7, UR7 ;  /* 0x0000000700077c02 */ /* 0x004fe20008000f00 */
[----:B------:R-:W-:Y:S01]  /*71d0*/  IMAD.U32 R6, RZ, RZ, UR6 ;  /* 0x00000006ff067e24 */ /* 0x000fe2000f8e00ff */
[----:B-----5:R-:W-:Y:S01]  /*71e0*/  MOV R11, UR5 ;  /* 0x00000005000b7c02 */ /* 0x020fe20008000f00 */
[----:B------:R-:W-:Y:S02]  /*71f0*/  IMAD.U32 R10, RZ, RZ, UR4 ;  /* 0x00000004ff0a7e24 */ /* 0x000fe4000f8e00ff */
[----:B------:R-:W-:Y:S07]  /*7200*/  LEPC R20, `(.L_x_127) ;  /* 0x000000001014794e */ /* 0x000fee0000000000 */
[----:B---34-:R-:W-:Y:S05]  /*7210*/  CALL.ABS.NOINC R2 ;  /* 0x0000000002007343 */ /* 0x018fea0003c00000 */
.L_x_127:
[----:B------:R-:W-:Y:S01]  /*7220*/  ISETP.NE.AND P0, PT, R70, RZ, PT ;  /* 0x000000ff4600720c */ /* 0x000fe20003f05270 */
[----:B------:R-:W-:Y:S05]  /*7230*/  WARPSYNC.ALL ;  /* 0x0000000000007948 */ /* 0x000fea0003800000 */
[----:B------:R-:W-:Y:S01]  /*7240*/  R2UR UR4, R34 ;  /* 0x00000000220472ca */ /* 0x000fe200000e0000 */
[--C-:B----4-:R-:W-:Y:S01]  /*7250*/  HADD2.F32 R20, -RZ, R40.reuse.H0_H0 ;  /* 0x20000028ff147230 */ /* 0x110fe20000004100 */
[----:B------:R-:W-:Y:S01]  /*7260*/  R2UR UR5, R44 ;  /* 0x000000002c0572ca */ /* 0x000fe200000e0000 */
[----:B------:R-:W-:Y:S01]  /*7270*/  HADD2.F32 R21, -RZ, R40.H1_H1 ;  /* 0x30000028ff157230 */ /* 0x000fe20000004100 */
[----:B------:R-:W-:Y:S01]  /*7280*/  BSSY.RECONVERGENT B0, `(.L_x_128) ;  /* 0x0000053000007945 */ /* 0x000fe20003800200 */
[--C-:B------:R-:W-:Y:S02]  /*7290*/  HADD2.F32 R34, -RZ, R41.reuse.H0_H0 ;  /* 0x20000029ff227230 */ /* 0x100fe40000004100 */
[----:B------:R-:W-:Y:S02]  /*72a0*/  HADD2.F32 R36, -RZ, R41.H1_H1 ;  /* 0x30000029ff247230 */ /* 0x000fe40000004100 */
[--C-:B------:R-:W-:Y:S02]  /*72b0*/  HADD2.F32 R37, -RZ, R42.reuse.H0_H0 ;  /* 0x2000002aff257230 */ /* 0x100fe40000004100 */
[----:B------:R-:W-:Y:S02]  /*72c0*/  HADD2.F32 R38, -RZ, R42.H1_H1 ;  /* 0x3000002aff267230 */ /* 0x000fe40000004100 */
[----:B------:R-:W1:Y:S01]  /*72d0*/  LDTM.16dp256bit.x4 R4, tmem[UR4+0x20] ;  /* 0x00002004000479ee */ /* 0x000e620008120000 */
[----:B------:R-:W-:Y:S01]  /*72e0*/  NOP ;  /* 0x0000000000007918 */ /* 0x000fe20000000000 */
[----:B------:R-:W-:Y:S01]  /*72f0*/  UIADD3 UR5, UPT, UPT, UR5, 0x220, URZ ;  /* 0x0000022005057890 */ /* 0x000fe2000fffe0ff */
[--C-:B------:R-:W-:Y:S02]  /*7300*/  HADD2.F32 R39, -RZ, R43.reuse.H0_H0 ;  /* 0x2000002bff277230 */ /* 0x100fe40000004100 */
[----:B------:R-:W-:Y:S01]  /*7310*/  HADD2.F32 R40, -RZ, R43.H1_H1 ;  /* 0x3000002bff287230 */ /* 0x000fe20000004100 */
[----:B------:R-:W-:Y:S01]  /*7320*/  UPRMT UR5, UR37, 0x654, UR5 ;  /* 0x0000065425057896 */ /* 0x000fe20008000005 */
[--C-:B------:R-:W-:Y:S02]  /*7330*/  HADD2.F32 R41, -RZ, R48.reuse.H0_H0 ;  /* 0x20000030ff297230 */ /* 0x100fe40000004100 */
[----:B------:R-:W-:Y:S02]  /*7340*/  HADD2.F32 R42, -RZ, R48.H1_H1 ;  /* 0x30000030ff2a7230 */ /* 0x000fe40000004100 */
[--C-:B------:R-:W-:Y:S02]  /*7350*/  HADD2.F32 R43, -RZ, R49.reuse.H0_H0 ;  /* 0x20000031ff2b7230 */ /* 0x100fe40000004100 */
[----:B------:R-:W-:Y:S02]  /*7360*/  HADD2.F32 R44, -RZ, R49.H1_H1 ;  /* 0x30000031ff2c7230 */ /* 0x000fe40000004100 */
[----:B-1----:R-:W-:Y:S01]  /*7370*/  SYNCS.ARRIVE.TRANS64.RED.A1T0 RZ, [UR5], RZ ;  /* 0x000000ffffff79a7 */ /* 0x002fe20008100405 */
[--C-:B------:R-:W-:Y:S02]  /*7380*/  HADD2.F32 R45, -RZ, R50.reuse.H0_H0 ;  /* 0x20000032ff2d7230 */ /* 0x100fe40000004100 */
[----:B------:R-:W-:Y:S02]  /*7390*/  HADD2.F32 R46, -RZ, R50.H1_H1 ;  /* 0x30000032ff2e7230 */ /* 0x000fe40000004100 */
[--C-:B------:R-:W-:Y:S02]  /*73a0*/  HADD2.F32 R47, -RZ, R51.reuse.H0_H0 ;  /* 0x20000033ff2f7230 */ /* 0x100fe40000004100 */
[----:B------:R-:W-:Y:S02]  /*73b0*/  HADD2.F32 R48, -RZ, R51.H1_H1 ;  /* 0x30000033ff307230 */ /* 0x000fe40000004100 */
[C---:B------:R-:W-:Y:S01]  /*73c0*/  FMUL R4, R33.reuse, R4 ;  /* 0x0000000421047220 */ /* 0x040fe20000400000 */
[C---:B------:R-:W-:Y:S01]  /*73d0*/  FMUL R5, R33.reuse, R5 ;  /* 0x0000000521057220 */ /* 0x040fe20000400000 */
[C---:B------:R-:W-:Y:S01]  /*73e0*/  FMUL R6, R33.reuse, R6 ;  /* 0x0000000621067220 */ /* 0x040fe20000400000 */
[----:B------:R-:W-:Y:S01]  /*73f0*/  FMUL R7, R33, R7 ;  /* 0x0000000721077220 */ /* 0x000fe20000400000 */
[C---:B------:R-:W-:Y:S01]  /*7400*/  FFMA R4, R35.reuse, R20, R4 ;  /* 0x0000001423047223 */ /* 0x040fe20000000004 */
[C---:B------:R-:W-:Y:S01]  /*7410*/  FFMA R5, R35.reuse, R21, R5 ;  /* 0x0000001523057223 */ /* 0x040fe20000000005 */
[C---:B------:R-:W-:Y:S01]  /*7420*/  FFMA R6, R35.reuse, R34, R6 ;  /* 0x0000002223067223 */ /* 0x040fe20000000006 */
[----:B------:R-:W-:Y:S01]  /*7430*/  FFMA R7, R35, R36, R7 ;  /* 0x0000002423077223 */ /* 0x000fe20000000007 */
[C---:B------:R-:W-:Y:S01]  /*7440*/  FMUL R8, R33.reuse, R8 ;  /* 0x0000000821087220 */ /* 0x040fe20000400000 */
[----:B------:R-:W-:Y:S01]  /*7450*/  FMUL R9, R33, R9 ;  /* 0x0000000921097220 */ /* 0x000fe20000400000 */
[----:B------:R-:W-:Y:S01]  /*7460*/  F2FP.F16.F32.PACK_AB R4, R5, R4 ;  /* 0x000000040504723e */ /* 0x000fe200000000ff */
[----:B------:R-:W-:Y:S01]  /*7470*/  FMUL R10, R33, R10 ;  /* 0x0000000a210a7220 */ /* 0x000fe20000400000 */
[----:B------:R-:W-:Y:S01]  /*7480*/  F2FP.F16.F32.PACK_AB R5, R7, R6 ;  /* 0x000000060705723e */ /* 0x000fe200000000ff */
[C---:B------:R-:W-:Y:S01]  /*7490*/  FFMA R8, R35.reuse, R37, R8 ;  /* 0x0000002523087223 */ /* 0x040fe20000000008 */
[----:B------:R-:W-:Y:S01]  /*74a0*/  FFMA R9, R35, R38, R9 ;  /* 0x0000002623097223 */ /* 0x000fe20000000009 */
[C---:B------:R-:W-:Y:S01]  /*74b0*/  FMUL R11, R33.reuse, R11 ;  /* 0x0000000b210b7220 */ /* 0x040fe20000400000 */
[C---:B------:R-:W-:Y:S01]  /*74c0*/  FMUL R0, R33.reuse, R12 ;  /* 0x0000000c21007220 */ /* 0x040fe20000400000 */
[----:B------:R-:W-:Y:S01]  /*74d0*/  FMUL R2, R33, R13 ;  /* 0x0000000d21027220 */ /* 0x000fe20000400000 */
[----:B------:R-:W-:Y:S01]  /*74e0*/  FFMA R10, R35, R39, R10 ;  /* 0x00000027230a7223 */ /* 0x000fe2000000000a */
[----:B------:R-:W-:Y:S01]  /*74f0*/  FMUL R3, R33, R14 ;  /* 0x0000000e21037220 */ /* 0x000fe20000400000 */
[----:B------:R-:W-:Y:S01]  /*7500*/  F2FP.F16.F32.PACK_AB R6, R9, R8 ;  /* 0x000000080906723e */ /* 0x000fe200000000ff */
[----:B------:R-:W-:Y:S01]  /*7510*/  FFMA R11, R35, R40, R11 ;  /* 0x00000028230b7223 */ /* 0x000fe2000000000b */
[C---:B------:R-:W-:Y:S01]  /*7520*/  FMUL R15, R33.reuse, R15 ;  /* 0x0000000f210f7220 */ /* 0x040fe20000400000 */
[----:B------:R-:W-:Y:S01]  /*7530*/  FMUL R12, R33, R16 ;  /* 0x00000010210c7220 */ /* 0x000fe20000400000 */
[----:B------:R-:W-:Y:S01]  /*7540*/  FFMA R0, R35, R41, R0 ;  /* 0x0000002923007223 */ /* 0x000fe20000000000 */
[----:B------:R-:W-:Y:S01]  /*7550*/  MOV R8, UR43 ;  /* 0x0000002b00087c02 */ /* 0x000fe20008000f00 */
[----:B------:R-:W-:Y:S01]  /*7560*/  FMUL R13, R33, R17 ;  /* 0x00000011210d7220 */ /* 0x000fe20000400000 */
[----:B------:R-:W-:Y:S01]  /*7570*/  FFMA R2, R35, R42, R2 ;  /* 0x0000002a23027223 */ /* 0x000fe20000000002 */
[----:B------:R-:W-:Y:S01]  /*7580*/  FMUL R14, R33, R18 ;  /* 0x00000012210e7220 */ /* 0x000fe20000400000 */
[C---:B------:R-:W-:Y:S01]  /*7590*/  FFMA R3, R35.reuse, R43, R3 ;  /* 0x0000002b23037223 */ /* 0x040fe20000000003 */
[----:B------:R-:W-:Y:S01]  /*75a0*/  FFMA R15, R35, R44, R15 ;  /* 0x0000002c230f7223 */ /* 0x000fe2000000000f */
[----:B------:R-:W-:Y:S01]  /*75b0*/  FMUL R19, R33, R19 ;  /* 0x0000001321137220 */ /* 0x000fe20000400000 */
[C---:B------:R-:W-:Y:S01]  /*75c0*/  FFMA R12, R35.reuse, R45, R12 ;  /* 0x0000002d230c7223 */ /* 0x040fe2000000000c */
        /* <DEDUP_REMOVED lines=23> */
[----:B------:R-:W-:Y:S02]  /*7740*/  UIADD3 UR5, UPT, UPT, UR41, 0x20, URZ ;  /* 0x0000002029057890 */ /* 0x000fe4000fffe0ff */
[----:B------:R-:W-:Y:S02]  /*7750*/  UIADD3 UR4, UPT, UPT, UR10, 0x400, URZ ;  /* 0x000004000a047890 */ /* 0x000fe4000fffe0ff */
[----:B------:R-:W-:Y:S01]  /*7760*/  UIADD3.X UR9, UPT, UPT, URZ, UR55, URZ, UP0, !UPT ;  /* 0x00000037ff097290 */ /* 0x000fe200087fe4ff */
[----:B------:R-:W-:Y:S01]  /*7770*/  UMOV UR6, UR42 ;  /* 0x0000002a00067c82 */ /* 0x000fe20008000000 */
[----:B------:R-:W-:Y:S07]  /*7780*/  UMOV UR7, UR36 ;  /* 0x0000002400077c82 */ /* 0x000fee0008000000 */
[----:B------:R2:W-:Y:S02]  /*7790*/  UTMASTG.3D [UR4], [UR8] ;  /* 0x00000004080073b5 */ /* 0x0005e40008010000 */
[----:B--2---:R0:W-:Y:S02]  /*77a0*/  UTMACMDFLUSH ;  /* 0x00000000000079b7 */ /* 0x0041e40000000000 */
.L_x_129:
[----:B------:R-:W-:Y:S05]  /*77b0*/  BSYNC.RECONVERGENT B0 ;  /* 0x0000000000007941 */ /* 0x000fea0003800200 */
.L_x_128:
[----:B------:R-:W-:Y:S01]  /*77c0*/  UIADD3 UR43, UPT, UPT, UR43, 0x1, URZ ;  /* 0x000000012b2b7890 */ /* 0x000fe2000fffe0ff */
[----:B------:R-:W-:Y:S03]  /*77d0*/  BSSY.RECONVERGENT B0, `(.L_x_130) ;  /* 0x0000008000007945 */ /* 0x000fe60003800200 */
[----:B------:R-:W-:Y:S04]  /*77e0*/  UISETP.NE.AND UP0, UPT, UR43, 0x3, UPT ;  /* 0x000000032b00788c */ /* 0x000fe8000bf05270 */
[----:B------:R-:W-:Y:S02]  /*77f0*/  UISETP.EQ.XOR UP1, UPT, UR40, 0x3, !UP0 ;  /* 0x000000032800788c */ /* 0x000fe4000c722a70 */
[----:B------:R-:W-:Y:S02]  /*7800*/  USEL UR56, UR43, URZ, UP0 ;  /* 0x000000ff2b387287 */ /* 0x000fe40008000000 */
[----:B------:R-:W-:Y:S04]  /*7810*/  USEL UR4, URZ, 0x1, !UP1 ;  /* 0x00000001ff047887 */ /* 0x000fe8000c800000 */
[----:B------:R-:W-:Y:S01]  /*7820*/  ULOP3.LUT UR51, UR51, UR4, URZ, 0x3c, !UPT ;  /* 0x0000000433337292 */ /* 0x000fe2000f8e3cff */
[----:B------:R-:W-:Y:S11]  /*7830*/  @P0 BRA `(.L_x_131) ;  /* 0x0000000000040947 */ /* 0x000ff60003800000 */
[----:B------:R-:W-:Y:S04]  /*7840*/  DEPBAR.LE SB0, 0x1 ;  /* 0x000080400000791a */ /* 0x000fe80000000000 */
.L_x_131:
[----:B------:R-:W-:Y:S05]  /*7850*/  BSYNC.RECONVERGENT B0 ;  /* 0x0000000000007941 */ /* 0x000fea0003800200 */
.L_x_130:
[----:B------:R-:W-:Y:S01]  /*7860*/  BAR.SYNC.DEFER_BLOCKING 0x1, 0x80 ;  /* 0x0042000000007b1d */ /* 0x000fe20000010000 */
[----:B------:R-:W-:Y:S01]  /*7870*/  UISETP.NE.AND UP0, UPT, UR50, -0x2, UPT ;  /* 0xfffffffe3200788c */ /* 0x000fe2000bf05270 */
[----:B------:R-:W-:Y:S08]  /*7880*/  IADD3 R31, PT, PT, R31, 0x1, RZ ;  /* 0x000000011f1f7810 */ /* 0x000ff00007ffe0ff */
[----:B------:R-:W-:Y:S05]  /*7890*/  BRA.U !UP0, `(.L_x_132) ;  /* 0x0000000108287547 */ /* 0x000fea000b800000 */
[----:B------:R-:W-:Y:S01]  /*78a0*/  ISETP.NE.AND P0, PT, R74, RZ, PT ;  /* 0x000000ff4a00720c */ /* 0x000fe20003f05270 */
[----:B------:R-:W-:Y:S01]  /*78b0*/  IMAD.U32 R2, RZ, RZ, UR49 ;  /* 0x00000031ff027e24 */ /* 0x000fe2000f8e00ff */
[----:B------:R-:W-:Y:S01]  /*78c0*/  UIADD3 UR49, UPT, UPT, UR49, 0x1, URZ ;  /* 0x0000000131317890 */ /* 0x000fe2000fffe0ff */
[----:B------:R-:W-:Y:S03]  /*78d0*/  IMAD.U32 R0, RZ, RZ, UR37 ;  /* 0x00000025ff007e24 */ /* 0x000fe6000f8e00ff */
[----:B------:R-:W-:Y:S04]  /*78e0*/  UISETP.NE.AND UP0, UPT, UR49, 0x3, UPT ;  /* 0x000000033100788c */ /* 0x000fe8000bf05270 */
[----:B------:R-:W-:Y:S03]  /*78f0*/  USEL UR49, UR49, URZ, UP0 ;  /* 0x000000ff31317287 */ /* 0x000fe60008000000 */
[----:B------:R-:W-:Y:S05]  /*7900*/  @P0 LEA R2, R2, UR48, 0x3 ;  /* 0x0000003002020c11 */ /* 0x000fea000f8e18ff */
[----:B------:R-:W-:Y:S05]  /*7910*/  @P0 VIADD R2, R2, 0x1b8 ;  /* 0x000001b802020836 */ /* 0x000fea0000000000 */
[----:B------:R-:W-:Y:S04]  /*7920*/  @P0 PRMT R0, R0, 0x654, R2 ;  /* 0x0000065400000816 */ /* 0x000fe80000000002 */
[----:B------:R2:W-:Y:S03]  /*7930*/  @P0 SYNCS.ARRIVE.TRANS64.RED.A1T0 RZ, [R0+URZ], RZ ;  /* 0x000000ff00ff09a7 */ /* 0x0005e600081004ff */
.L_x_132:
[----:B------:R-:W-:Y:S01]  /*7940*/  ISETP.NE.AND P2, PT, R71, RZ, PT ;  /* 0x000000ff4700720c */ /* 0x000fe20003f45270 */
[----:B------:R-:W-:Y:S01]  /*7950*/  UIADD3 UR50, UPT, UPT, UR50, 0x2, URZ ;  /* 0x0000000232327890 */ /* 0x000fe2000fffe0ff */
[----:B------:R-:W-:Y:S01]  /*7960*/  ISETP.NE.AND P0, PT, R73, 0x2, PT ;  /* 0x000000024900780c */ /* 0x000fe20003f05270 */
[----:B------:R-:W-:Y:S01]  /*7970*/  IMAD.IADD R20, R29, 0x1, R58 ;  /* 0x000000011d147824 */ /* 0x000fe200078e023a */
[----:B------:R-:W-:Y:S01]  /*7980*/  ISETP.NE.AND P1, PT, R31, 0x4, PT ;  /* 0x000000041f00780c */ /* 0x000fe20003f25270 */
[----:B------:R-:W-:Y:S01]  /*7990*/  IMAD.IADD R21, R30, 0x1, R59 ;  /* 0x000000011e157824 */ /* 0x000fe200078e023b */
[----:B------:R-:W-:Y:S02]  /*79a0*/  SEL R2, RZ, 0x1, P0 ;  /* 0x00000001ff027807 */ /* 0x000fe40000000000 */
[----:B--2---:R-:W-:Y:S02]  /*79b0*/  SEL R0, RZ, 0x1, P1 ;  /* 0x00000001ff007807 */ /* 0x004fe40000800000 */
[----:B------:R-:W-:Y:S02]  /*79c0*/  LOP3.LUT R67, R67, R2, RZ, 0x3c, !PT ;  /* 0x0000000243437212 */ /* 0x000fe400078e3cff */
[----:B------:R-:W-:Y:S02]  /*79d0*/  LOP3.LUT R68, R68, R0, RZ, 0x3c, !PT ;  /* 0x0000000044447212 */ /* 0x000fe400078e3cff */
[----:B------:R-:W-:Y:S02]  /*79e0*/  @P2 R2UR UR36, R66 ;  /* 0x00000000422422ca */ /* 0x000fe400000e0000 */
[----:B------:R-:W-:Y:S02]  /*79f0*/  SEL R73, R73, RZ, P0 ;  /* 0x000000ff49497207 */ /* 0x000fe40000000000 */
[----:B------:R-:W-:Y:S01]  /*7a00*/  SEL R31, R31, RZ, P1 ;  /* 0x000000ff1f1f7207 */ /* 0x000fe20000800000 */
[----:B------:R-:W-:Y:S10]  /*7a10*/  @P2 BRA `(.L_x_133) ;  /* 0xffffffdc00e02947 */ /* 0x000ff4000383ffff */
[----:B------:R-:W-:-:S09]  /*7a20*/  UISETP.NE.AND UP0, UPT, UR53, URZ, UPT ;  /* 0x000000ff3500728c */ /* 0x000fd2000bf05270 */
[----:B------:R-:W-:Y:S05]  /*7a30*/  BRA.U !UP0, `(.L_x_134) ;  /* 0x0000000108487547 */ /* 0x000fea000b800000 */
[----:B------:R-:W2:Y:S02]  /*7a40*/  LDCU.64 UR4, c[0x0][0x890] ;  /* 0x00011200ff0477ac */ /* 0x000ea40008000a00 */
[----:B--2---:R-:W-:-:S04]  /*7a50*/  UISETP.NE.U32.AND UP0, UPT, UR4, URZ, UPT ;  /* 0x000000ff0400728c */ /* 0x004fc8000bf05070 */
[----:B------:R-:W-:-:S09]  /*7a60*/  UISETP.NE.AND.EX UP0, UPT, UR5, URZ, UPT, UP0 ;  /* 0x000000ff0500728c */ /* 0x000fd2000bf05300 */
[----:B------:R-:W-:Y:S05]  /*7a70*/  BRA.U UP0, `(.L_x_135) ;  /* 0x00000001000c7547 */ /* 0x000fea000b800000 */
[----:B------:R-:W-:-:S13]  /*7a80*/  FSETP.NEU.AND P0, PT, R35, RZ, PT ;  /* 0x000000ff2300720b */ /* 0x000fda0003f0d000 */
[----:B------:R-:W-:Y:S05]  /*7a90*/  @!P0 EXIT ;  /* 0x000000000000894d */ /* 0x000fea0003800000 */
[----:B------:R-:W-:Y:S05]  /*7aa0*/  BRA `(.L_x_134) ;  /* 0x00000000002c7947 */ /* 0x000fea0003800000 */
.L_x_135:
[----:B------:R-:W-:Y:S01]  /*7ab0*/  ISETP.NE.AND P0, PT, R72, RZ, PT ;  /* 0x000000ff4800720c */ /* 0x000fe20003f05270 */
[----:B------:R-:W-:-:S12]  /*7ac0*/  BSSY.RECONVERGENT B0, `(.L_x_134) ;  /* 0x0000009000007945 */ /* 0x000fd80003800200 */
[----:B------:R-:W-:Y:S05]  /*7ad0*/  @P0 BRA `(.L_x_136) ;  /* 0x0000000000140947 */ /* 0x000fea0003800000 */
[----:B------:R-:W2:Y:S02]  /*7ae0*/  LDCU.64 UR4, c[0x0][0x888] ;  /* 0x00011100ff0477ac */ /* 0x000ea40008000a00 */
[----:B--2---:R-:W-:-:S04]  /*7af0*/  ISETP.NE.U32.AND P0, PT, RZ, UR4, PT ;  /* 0x00000004ff007c0c */ /* 0x004fc8000bf05070 */
[----:B------:R-:W-:-:S13]  /*7b00*/  ISETP.NE.AND.EX P0, PT, RZ, UR5, PT, P0 ;  /* 0x00000005ff007c0c */ /* 0x000fda000bf05300 */
[----:B------:R-:W-:Y:S05]  /*7b10*/  @!P0 EXIT ;  /* 0x000000000000894d */ /* 0x000fea0003800000 */
[----:B------:R-:W-:Y:S05]  /*7b20*/  BRA `(.L_x_137) ;  /* 0x0000000000087947 */ /* 0x000fea0003800000 */
.L_x_136:
[----:B------:R-:W-:-:S13]  /*7b30*/  FSETP.NEU.AND P0, PT, R35, RZ, PT ;  /* 0x000000ff2300720b */ /* 0x000fda0003f0d000 */
[----:B------:R-:W-:Y:S05]  /*7b40*/  @!P0 EXIT ;  /* 0x000000000000894d */ /* 0x000fea0003800000 */
.L_x_137:
[----:B------:R-:W-:Y:S05]  /*7b50*/  BSYNC.RECONVERGENT B0 ;  /* 0x0000000000007941 */ /* 0x000fea0003800200 */
.L_x_134:
[----:B------:R-:W-:Y:S01]  /*7b60*/  ULEA UR4, UR49, UR48, 0x3 ;  /* 0x0000003031047291 */ /* 0x000fe2000f8e18ff */
[----:B------:R-:W-:-:S04]  /*7b70*/  DEPBAR.LE SB0, 0x0 ;  /* 0x000080000000791a */ /* 0x000fc80000000000 */
[----:B------:R-:W-:-:S04]  /*7b80*/  UIADD3 UR4, UPT, UPT, UR4, 0x1b8, URZ ;  /* 0x000001b804047890 */ /* 0x000fc8000fffe0ff */
[----:B------:R-:W-:-:S09]  /*7b90*/  UPRMT UR4, UR37, 0x654, UR4 ;  /* 0x0000065425047896 */ /* 0x000fd20008000004 */
[----:B------:R-:W-:Y:S01]  /*7ba0*/  SYNCS.ARRIVE.TRANS64.RED.A1T0 RZ, [UR4], RZ ;  /* 0x000000ffffff79a7 */ /* 0x000fe20008100404 */
[----:B------:R-:W-:Y:S05]  /*7bb0*/  EXIT ;  /* 0x000000000000794d */ /* 0x000fea0003800000 */
.L_x_20:
[----:B--2---:R2:W1:Y:S02]  /*7bc0*/  SYNCS.PHASECHK.TRANS64.TRYWAIT P0, [R2+URZ+0x250], R3 ;  /* 0x00025003020075a7 */ /* 0x00446400080011ff */
[----:B-1----:R-:W-:Y:S05]  /*7bd0*/  @!P0 NANOSLEEP.SYNCS 0x989680 ;  /* 0x009896800000895d */ /* 0x002fea0003900000 */
[----:B------:R-:W1:Y:S02]  /*7be0*/  @!P0 SYNCS.PHASECHK.TRANS64 P0, [R2+URZ+0x250], R3 ;  /* 0x00025003020085a7 */ /* 0x000e6400080010ff */
[----:B-1----:R-:W-:Y:S05]  /*7bf0*/  @!P0 BRA `(.L_x_20) ;  /* 0xfffffffc00f08947 */ /* 0x002fea000383ffff */
[----:B------:R-:W-:Y:S05]  /*7c00*/  BRA `(.L_x_138) ;  /* 0xffffff9c00287947 */ /* 0x000fea000383ffff */
.L_x_23:
[----:B-1----:R-:W-:-:S07]  /*7c10*/  MOV R2, UR33 ;  /* 0x0000002100027c02 */ /* 0x002fce0008000f00 */
.L_x_139:
[----:B-1----:R1:W2:Y:S02]  /*7c20*/  SYNCS.PHASECHK.TRANS64.TRYWAIT P0, [R2+URZ+0xd0], R4 ;  /* 0x0000d004020075a7 */ /* 0x0022a400080011ff */
[----:B--2---:R-:W-:Y:S05]  /*7c30*/  @!P0 NANOSLEEP.SYNCS 0x989680 ;  /* 0x009896800000895d */ /* 0x004fea0003900000 */
[----:B------:R-:W2:Y:S02]  /*7c40*/  @!P0 SYNCS.PHASECHK.TRANS64 P0, [R2+URZ+0xd0], R4 ;  /* 0x0000d004020085a7 */ /* 0x000ea400080010ff */
[----:B--2---:R-:W-:Y:S05]  /*7c50*/  @!P0 BRA `(.L_x_139) ;  /* 0xfffffffc00f08947 */ /* 0x004fea000383ffff */
[----:B------:R-:W-:Y:S05]  /*7c60*/  BRA `(.L_x_22) ;  /* 0xffffff9c00787947 */ /* 0x000fea000383ffff */
.L_x_29:
[----:B-1----:R-:W-:-:S07]  /*7c70*/  MOV R2, UR17 ;  /* 0x0000001100027c02 */ /* 0x002fce0008000f00 */
.L_x_140:
[----:B-1----:R1:W2:Y:S02]  /*7c80*/  SYNCS.PHASECHK.TRANS64.TRYWAIT P0, [R2+URZ+0xd0], R4 ;  /* 0x0000d004020075a7 */ /* 0x0022a400080011ff */
[----:B--2---:R-:W-:Y:S05]  /*7c90*/  @!P0 NANOSLEEP.SYNCS 0x989680 ;  /* 0x009896800000895d */ /* 0x004fea0003900000 */
[----:B------:R-:W2:Y:S02]  /*7ca0*/  @!P0 SYNCS.PHASECHK.TRANS64 P0, [R2+URZ+0xd0], R4 ;  /* 0x0000d004020085a7 */ /* 0x000ea400080010ff */
[----:B--2---:R-:W-:Y:S05]  /*7cb0*/  @!P0 BRA `(.L_x_140) ;  /* 0xfffffffc00f08947 */ /* 0x004fea000383ffff */
[----:B------:R-:W-:Y:S05]  /*7cc0*/  BRA `(.L_x_28) ;  /* 0xffffffa0001c7947 */ /* 0x000fea000383ffff */
.L_x_33:
[----:B-1----:R1:W2:Y:S02]  /*7cd0*/  SYNCS.PHASECHK.TRANS64.TRYWAIT P0, [R2+URZ+0x1e0], R3 ;  /* 0x0001e003020075a7 */ /* 0x0022a400080011ff */
[----:B--2---:R-:W-:Y:S05]  /*7ce0*/  @!P0 NANOSLEEP.SYNCS 0x989680 ;  /* 0x009896800000895d */ /* 0x004fea0003900000 */
[----:B------:R-:W2:Y:S02]  /*7cf0*/  @!P0 SYNCS.PHASECHK.TRANS64 P0, [R2+URZ+0x1e0], R3 ;  /* 0x0001e003020085a7 */ /* 0x000ea400080010ff */
[----:B--2---:R-:W-:Y:S05]  /*7d00*/  @!P0 BRA `(.L_x_33) ;  /* 0xfffffffc00f08947 */ /* 0x004fea000383ffff */
[----:B------:R-:W-:Y:S05]  /*7d10*/  BRA `(.L_x_141) ;  /* 0xffffffa000a87947 */ /* 0x000fea000383ffff */
.L_x_37:
[----:B----4-:R-:W-:-:S07]  /*7d20*/  MOV R0, UR5 ;  /* 0x0000000500007c02 */ /* 0x010fce0008000f00 */
.L_x_142:
[----:B-1----:R1:W2:Y:S02]  /*7d30*/  SYNCS.PHASECHK.TRANS64.TRYWAIT P0, [R0+URZ], R2 ;  /* 0x00000002000075a7 */ /* 0x0022a400080011ff */
[----:B--2---:R-:W-:Y:S05]  /*7d40*/  @!P0 NANOSLEEP.SYNCS 0x989680 ;  /* 0x009896800000895d */ /* 0x004fea0003900000 */
[----:B------:R-:W2:Y:S02]  /*7d50*/  @!P0 SYNCS.PHASECHK.TRANS64 P0, [R0+URZ], R2 ;  /* 0x00000002000085a7 */ /* 0x000ea400080010ff */
[----:B--2---:R-:W-:Y:S05]  /*7d60*/  @!P0 BRA `(.L_x_142) ;  /* 0xfffffffc00f08947 */ /* 0x004fea000383ffff */
[----:B------:R-:W-:Y:S05]  /*7d70*/  BRA `(.L_x_143) ;  /* 0xffffffa800187947 */ /* 0x000fea000383ffff */
.L_x_38:
[----:B----4-:R-:W-:-:S07]  /*7d80*/  MOV R0, UR5 ;  /* 0x0000000500007c02 */ /* 0x010fce0008000f00 */
.L_x_144:
[----:B-1----:R1:W2:Y:S02]  /*7d90*/  SYNCS.PHASECHK.TRANS64.TRYWAIT P0, [R0+URZ], R3 ;  /* 0x00000003000075a7 */ /* 0x0022a400080011ff */
[----:B--2---:R-:W-:Y:S05]  /*7da0*/  @!P0 NANOSLEEP.SYNCS 0x989680 ;  /* 0x009896800000895d */ /* 0x004fea0003900000 */
[----:B------:R-:W2:Y:S02]  /*7db0*/  @!P0 SYNCS.PHASECHK.TRANS64 P0, [R0+URZ], R3 ;  /* 0x00000003000085a7 */ /* 0x000ea400080010ff */
[----:B--2---:R-:W-:Y:S05]  /*7dc0*/  @!P0 BRA `(.L_x_144) ;  /* 0xfffffffc00f08947 */ /* 0x004fea000383ffff */
[----:B------:R-:W-:Y:S05]  /*7dd0*/  BRA `(.L_x_145) ;  /* 0xffffffa800247947 */ /* 0x000fea000383ffff */
.L_x_39:
[----:B----4-:R-:W-:-:S07]  /*7de0*/  MOV R0, UR5 ;  /* 0x0000000500007c02 */ /* 0x010fce0008000f00 */
.L_x_146:
[----:B-1----:R1:W2:Y:S02]  /*7df0*/  SYNCS.PHASECHK.TRANS64.TRYWAIT P0, [R0+URZ], R3 ;  /* 0x00000003000075a7 */ /* 0x0022a400080011ff */
[----:B--2---:R-:W-:Y:S05]  /*7e00*/  @!P0 NANOSLEEP.SYNCS 0x989680 ;  /* 0x009896800000895d */ /* 0x004fea0003900000 */
[----:B------:R-:W2:Y:S02]  /*7e10*/  @!P0 SYNCS.PHASECHK.TRANS64 P0, [R0+URZ], R3 ;  /* 0x00000003000085a7 */ /* 0x000ea400080010ff */
[----:B--2---:R-:W-:Y:S05]  /*7e20*/  @!P0 BRA `(.L_x_146) ;  /* 0xfffffffc00f08947 */ /* 0x004fea000383ffff */
[----:B------:R-:W-:Y:S05]  /*7e30*/  BRA `(.L_x_147) ;  /* 0xffffffa800307947 */ /* 0x000fea000383ffff */
.L_x_40:
[----:B----4-:R-:W-:-:S07]  /*7e40*/  MOV R0, UR5 ;  /* 0x0000000500007c02 */ /* 0x010fce0008000f00 */
.L_x_148:
[----:B-1----:R1:W2:Y:S02]  /*7e50*/  SYNCS.PHASECHK.TRANS64.TRYWAIT P0, [R0+URZ], R3 ;  /* 0x00000003000075a7 */ /* 0x0022a400080011ff */
[----:B--2---:R-:W-:Y:S05]  /*7e60*/  @!P0 NANOSLEEP.SYNCS 0x989680 ;  /* 0x009896800000895d */ /* 0x004fea0003900000 */
[----:B------:R-:W2:Y:S02]  /*7e70*/  @!P0 SYNCS.PHASECHK.TRANS64 P0, [R0+URZ], R3 ;  /* 0x00000003000085a7 */ /* 0x000ea400080010ff */
[----:B--2---:R-:W-:Y:S05]  /*7e80*/  @!P0 BRA `(.L_x_148) ;  /* 0xfffffffc00f08947 */ /* 0x004fea000383ffff */
[----:B------:R-:W-:Y:S05]  /*7e90*/  BRA `(.L_x_149) ;  /* 0xffffffa8003c7947 */ /* 0x000fea000383ffff */
.L_x_41:
[----:B----4-:R-:W-:-:S07]  /*7ea0*/  MOV R0, UR5 ;  /* 0x0000000500007c02 */ /* 0x010fce0008000f00 */
.L_x_150:
[----:B-1----:R1:W2:Y:S02]  /*7eb0*/  SYNCS.PHASECHK.TRANS64.TRYWAIT P0, [R0+URZ], R3 ;  /* 0x00000003000075a7 */ /* 0x0022a400080011ff */
[----:B--2---:R-:W-:Y:S05]  /*7ec0*/  @!P0 NANOSLEEP.SYNCS 0x989680 ;  /* 0x009896800000895d */ /* 0x004fea0003900000 */
[----:B------:R-:W2:Y:S02]  /*7ed0*/  @!P0 SYNCS.PHASECHK.TRANS64 P0, [R0+URZ], R3 ;  /* 0x00000003000085a7 */ /* 0x000ea400080010ff */
[----:B--2---:R-:W-:Y:S05]  /*7ee0*/  @!P0 BRA `(.L_x_150) ;  /* 0xfffffffc00f08947 */ /* 0x004fea000383ffff */
[----:B------:R-:W-:Y:S05]  /*7ef0*/  BRA `(.L_x_151) ;  /* 0xffffffa800487947 */ /* 0x000fea000383ffff */
.L_x_42:
[----:B----4-:R-:W-:-:S07]  /*7f00*/  MOV R0, UR5 ;  /* 0x0000000500007c02 */ /* 0x010fce0008000f00 */
.L_x_152:
[----:B-1----:R1:W2:Y:S02]  /*7f10*/  SYNCS.PHASECHK.TRANS64.TRYWAIT P0, [R0+URZ], R3 ;  /* 0x00000003000075a7 */ /* 0x0022a400080011ff */
[----:B--2---:R-:W-:Y:S05]  /*7f20*/  @!P0 NANOSLEEP.SYNCS 0x989680 ;  /* 0x009896800000895d */ /* 0x004fea0003900000 */
[----:B------:R-:W2:Y:S02]  /*7f30*/  @!P0 SYNCS.PHASECHK.TRANS64 P0, [R0+URZ], R3 ;  /* 0x00000003000085a7 */ /* 0x000ea400080010ff */
[----:B--2---:R-:W-:Y:S05]  /*7f40*/  @!P0 BRA `(.L_x_152) ;  /* 0xfffffffc00f08947 */ /* 0x004fea000383ffff */
[----:B------:R-:W-:Y:S05]  /*7f50*/  BRA `(.L_x_153) ;  /* 0xffffffa800547947 */ /* 0x000fea000383ffff */
.L_x_43:
[----:B----4-:R-:W-:-:S07]  /*7f60*/  MOV R0, UR5 ;  /* 0x0000000500007c02 */ /* 0x010fce0008000f00 */
.L_x_154:
[----:B-1----:R1:W2:Y:S02]  /*7f70*/  SYNCS.PHASECHK.TRANS64.TRYWAIT P0, [R0+URZ], R3 ;  /* 0x00000003000075a7 */ /* 0x0022a400080011ff */
[----:B--2---:R-:W-:Y:S05]  /*7f80*/  @!P0 NANOSLEEP.SYNCS 0x989680 ;  /* 0x009896800000895d */ /* 0x004fea0003900000 */
[----:B------:R-:W2:Y:S02]  /*7f90*/  @!P0 SYNCS.PHASECHK.TRANS64 P0, [R0+URZ], R3 ;  /* 0x00000003000085a7 */ /* 0x000ea400080010ff */
[----:B--2---:R-:W-:Y:S05]  /*7fa0*/  @!P0 BRA `(.L_x_154) ;  /* 0xfffffffc00f08947 */ /* 0x004fea000383ffff */
[----:B------:R-:W-:Y:S05]  /*7fb0*/  BRA `(.L_x_155) ;  /* 0xffffffa800607947 */ /* 0x000fea000383ffff */
.L_x_44:
[----:B----4-:R-:W-:-:S07]  /*7fc0*/  MOV R0, UR5 ;  /* 0x0000000500007c02 */ /* 0x010fce0008000f00 */
.L_x_156:
[----:B-1----:R1:W2:Y:S02]  /*7fd0*/  SYNCS.PHASECHK.TRANS64.TRYWAIT P0, [R0+URZ], R3 ;  /* 0x00000003000075a7 */ /* 0x0022a400080011ff */
[----:B--2---:R-:W-:Y:S05]  /*7fe0*/  @!P0 NANOSLEEP.SYNCS 0x989680 ;  /* 0x009896800000895d */ /* 0x004fea0003900000 */
[----:B------:R-:W2:Y:S02]  /*7ff0*/  @!P0 SYNCS.PHASECHK.TRANS64 P0, [R0+URZ], R3 ;  /* 0x00000003000085a7 */ /* 0x000ea400080010ff */
[----:B--2---:R-:W-:Y:S05]  /*8000*/  @!P0 BRA `(.L_x_156) ;  /* 0xfffffffc00f08947 */ /* 0x004fea000383ffff */
[----:B------:R-:W-:Y:S05]  /*8010*/  BRA `(.L_x_157) ;  /* 0xffffffa8006c7947 */ /* 0x000fea000383ffff */
.L_x_45:
[----:B----4-:R-:W-:-:S07]  /*8020*/  MOV R0, UR5 ;  /* 0x0000000500007c02 */ /* 0x010fce0008000f00 */
.L_x_158:
[----:B-1----:R1:W2:Y:S02]  /*8030*/  SYNCS.PHASECHK.TRANS64.TRYWAIT P0, [R0+URZ], R3 ;  /* 0x00000003000075a7 */ /* 0x0022a400080011ff */
[----:B--2---:R-:W-:Y:S05]  /*8040*/  @!P0 NANOSLEEP.SYNCS 0x989680 ;  /* 0x009896800000895d */ /* 0x004fea0003900000 */
[----:B------:R-:W2:Y:S02]  /*8050*/  @!P0 SYNCS.PHASECHK.TRANS64 P0, [R0+URZ], R3 ;  /* 0x00000003000085a7 */ /* 0x000ea400080010ff */
[----:B--2---:R-:W-:Y:S05]  /*8060*/  @!P0 BRA `(.L_x_158) ;  /* 0xfffffffc00f08947 */ /* 0x004fea000383ffff */
[----:B------:R-:W-:Y:S05]  /*8070*/  BRA `(.L_x_159) ;  /* 0xffffffa800787947 */ /* 0x000fea000383ffff */
.L_x_46:
[----:B----4-:R-:W-:-:S07]  /*8080*/  MOV R0, UR5 ;  /* 0x0000000500007c02 */ /* 0x010fce0008000f00 */
.L_x_160:
[----:B-1----:R1:W2:Y:S02]  /*8090*/  SYNCS.PHASECHK.TRANS64.TRYWAIT P0, [R0+URZ], R3 ;  /* 0x00000003000075a7 */ /* 0x0022a400080011ff */
[----:B--2---:R-:W-:Y:S05]  /*80a0*/  @!P0 NANOSLEEP.SYNCS 0x989680 ;  /* 0x009896800000895d */ /* 0x004fea0003900000 */
[----:B------:R-:W2:Y:S02]  /*80b0*/  @!P0 SYNCS.PHASECHK.TRANS64 P0, [R0+URZ], R3 ;  /* 0x00000003000085a7 */ /* 0x000ea400080010ff */
[----:B--2---:R-:W-:Y:S05]  /*80c0*/  @!P0 BRA `(.L_x_160) ;  /* 0xfffffffc00f08947 */ /* 0x004fea000383ffff */
[----:B------:R-:W-:Y:S05]  /*80d0*/  BRA `(.L_x_161) ;  /* 0xffffffa800847947 */ /* 0x000fea000383ffff */
.L_x_47:
[----:B----4-:R-:W-:-:S07]  /*80e0*/  MOV R0, UR5 ;  /* 0x0000000500007c02 */ /* 0x010fce0008000f00 */
.L_x_162:
[----:B-1----:R1:W2:Y:S02]  /*80f0*/  SYNCS.PHASECHK.TRANS64.TRYWAIT P0, [R0+URZ], R3 ;  /* 0x00000003000075a7 */ /* 0x0022a400080011ff */
[----:B--2---:R-:W-:Y:S05]  /*8100*/  @!P0 NANOSLEEP.SYNCS 0x989680 ;  /* 0x009896800000895d */ /* 0x004fea0003900000 */
[----:B------:R-:W2:Y:S02]  /*8110*/  @!P0 SYNCS.PHASECHK.TRANS64 P0, [R0+URZ], R3 ;  /* 0x00000003000085a7 */ /* 0x000ea400080010ff */
[----:B--2---:R-:W-:Y:S05]  /*8120*/  @!P0 BRA `(.L_x_162) ;  /* 0xfffffffc00f08947 */ /* 0x004fea000383ffff */
[----:B------:R-:W-:Y:S05]  /*8130*/  BRA `(.L_x_163) ;  /* 0xffffffa800907947 */ /* 0x000fea000383ffff */
.L_x_48:
[----:B----4-:R-:W-:-:S07]  /*8140*/  MOV R0, UR5 ;  /* 0x0000000500007c02 */ /* 0x010fce0008000f00 */
.L_x_164:
[----:B-1----:R1:W2:Y:S02]  /*8150*/  SYNCS.PHASECHK.TRANS64.TRYWAIT P0, [R0+URZ], R3 ;  /* 0x00000003000075a7 */ /* 0x0022a400080011ff */
[----:B--2---:R-:W-:Y:S05]  /*8160*/  @!P0 NANOSLEEP.SYNCS 0x989680 ;  /* 0x009896800000895d */ /* 0x004fea0003900000 */
[----:B------:R-:W2:Y:S02]  /*8170*/  @!P0 SYNCS.PHASECHK.TRANS64 P0, [R0+URZ], R3 ;  /* 0x00000003000085a7 */ /* 0x000ea400080010ff */
[----:B--2---:R-:W-:Y:S05]  /*8180*/  @!P0 BRA `(.L_x_164) ;  /* 0xfffffffc00f08947 */ /* 0x004fea000383ffff */
[----:B------:R-:W-:Y:S05]  /*8190*/  BRA `(.L_x_165) ;  /* 0xffffffa8009c7947 */ /* 0x000fea000383ffff */
.L_x_49:
[----:B----4-:R-:W-:-:S07]  /*81a0*/  MOV R0, UR5 ;  /* 0x0000000500007c02 */ /* 0x010fce0008000f00 */
.L_x_166:
[----:B-1----:R1:W2:Y:S02]  /*81b0*/  SYNCS.PHASECHK.TRANS64.TRYWAIT P0, [R0+URZ], R3 ;  /* 0x00000003000075a7 */ /* 0x0022a400080011ff */
[----:B--2---:R-:W-:Y:S05]  /*81c0*/  @!P0 NANOSLEEP.SYNCS 0x989680 ;  /* 0x009896800000895d */ /* 0x004fea0003900000 */
[----:B------:R-:W2:Y:S02]  /*81d0*/  @!P0 SYNCS.PHASECHK.TRANS64 P0, [R0+URZ], R3 ;  /* 0x00000003000085a7 */ /* 0x000ea400080010ff */
[----:B--2---:R-:W-:Y:S05]  /*81e0*/  @!P0 BRA `(.L_x_166) ;  /* 0xfffffffc00f08947 */ /* 0x004fea000383ffff */
[----:B------:R-:W-:Y:S05]  /*81f0*/  BRA `(.L_x_167) ;  /* 0xffffffa800a87947 */ /* 0x000fea000383ffff */
.L_x_50:
[----:B----4-:R-:W-:-:S07]  /*8200*/  MOV R0, UR5 ;  /* 0x0000000500007c02 */ /* 0x010fce0008000f00 */
.L_x_168:
[----:B-1----:R1:W2:Y:S02]  /*8210*/  SYNCS.PHASECHK.TRANS64.TRYWAIT P0, [R0+URZ], R3 ;  /* 0x00000003000075a7 */ /* 0x0022a400080011ff */
[----:B--2---:R-:W-:Y:S05]  /*8220*/  @!P0 NANOSLEEP.SYNCS 0x989680 ;  /* 0x009896800000895d */ /* 0x004fea0003900000 */
[----:B------:R-:W2:Y:S02]  /*8230*/  @!P0 SYNCS.PHASECHK.TRANS64 P0, [R0+URZ], R3 ;  /* 0x00000003000085a7 */ /* 0x000ea400080010ff */
[----:B--2---:R-:W-:Y:S05]  /*8240*/  @!P0 BRA `(.L_x_168) ;  /* 0xfffffffc00f08947 */ /* 0x004fea000383ffff */
[----:B------:R-:W-:Y:S05]  /*8250*/  BRA `(.L_x_169) ;  /* 0xffffffa800b47947 */ /* 0x000fea000383ffff */
.L_x_51:
[----:B----4-:R-:W-:-:S07]  /*8260*/  MOV R0, UR5 ;  /* 0x0000000500007c02 */ /* 0x010fce0008000f00 */
.L_x_170:
[----:B-1----:R1:W2:Y:S02]  /*8270*/  SYNCS.PHASECHK.TRANS64.TRYWAIT P0, [R0+URZ], R3 ;  /* 0x00000003000075a7 */ /* 0x0022a400080011ff */
[----:B--2---:R-:W-:Y:S05]  /*8280*/  @!P0 NANOSLEEP.SYNCS 0x989680 ;  /* 0x009896800000895d */ /* 0x004fea0003900000 */
[----:B------:R-:W2:Y:S02]  /*8290*/  @!P0 SYNCS.PHASECHK.TRANS64 P0, [R0+URZ], R3 ;  /* 0x00000003000085a7 */ /* 0x000ea400080010ff */
[----:B--2---:R-:W-:Y:S05]  /*82a0*/  @!P0 BRA `(.L_x_170) ;  /* 0xfffffffc00f08947 */ /* 0x004fea000383ffff */
[----:B------:R-:W-:Y:S05]  /*82b0*/  BRA `(.L_x_171) ;  /* 0xffffffa800c07947 */ /* 0x000fea000383ffff */
.L_x_52:
[----:B----4-:R-:W-:-:S07]  /*82c0*/  MOV R0, UR5 ;  /* 0x0000000500007c02 */ /* 0x010fce0008000f00 */
.L_x_172:
[----:B-1----:R1:W2:Y:S02]  /*82d0*/  SYNCS.PHASECHK.TRANS64.TRYWAIT P0, [R0+URZ], R3 ;  /* 0x00000003000075a7 */ /* 0x0022a400080011ff */
[----:B--2---:R-:W-:Y:S05]  /*82e0*/  @!P0 NANOSLEEP.SYNCS 0x989680 ;  /* 0x009896800000895d */ /* 0x004fea0003900000 */
[----:B------:R-:W2:Y:S02]  /*82f0*/  @!P0 SYNCS.PHASECHK.TRANS64 P0, [R0+URZ], R3 ;  /* 0x00000003000085a7 */ /* 0x000ea400080010ff */
[----:B--2---:R-:W-:Y:S05]  /*8300*/  @!P0 BRA `(.L_x_172) ;  /* 0xfffffffc00f08947 */ /* 0x004fea000383ffff */
[----:B------:R-:W-:Y:S05]  /*8310*/  BRA `(.L_x_173) ;  /* 0xffffffa800cc7947 */ /* 0x000fea000383ffff */
.L_x_53:
[----:B----4-:R-:W-:-:S07]  /*8320*/  MOV R0, UR5 ;  /* 0x0000000500007c02 */ /* 0x010fce0008000f00 */
.L_x_174:
[----:B-1----:R1:W2:Y:S02]  /*8330*/  SYNCS.PHASECHK.TRANS64.TRYWAIT P0, [R0+URZ], R3 ;  /* 0x00000003000075a7 */ /* 0x0022a400080011ff */
[----:B--2---:R-:W-:Y:S05]  /*8340*/  @!P0 NANOSLEEP.SYNCS 0x989680 ;  /* 0x009896800000895d */ /* 0x004fea0003900000 */
[----:B------:R-:W2:Y:S02]  /*8350*/  @!P0 SYNCS.PHASECHK.TRANS64 P0, [R0+URZ], R3 ;  /* 0x00000003000085a7 */ /* 0x000ea400080010ff */
[----:B--2---:R-:W-:Y:S05]  /*8360*/  @!P0 BRA `(.L_x_174) ;  /* 0xfffffffc00f08947 */ /* 0x004fea000383ffff */
[----:B------:R-:W-:Y:S05]  /*8370*/  BRA `(.L_x_175) ;  /* 0xffffffa800d87947 */ /* 0x000fea000383ffff */
.L_x_54:
[----:B----4-:R-:W-:-:S07]  /*8380*/  MOV R0, UR5 ;  /* 0x0000000500007c02 */ /* 0x010fce0008000f00 */
.L_x_176:
[----:B-1----:R1:W2:Y:S02]  /*8390*/  SYNCS.PHASECHK.TRANS64.TRYWAIT P0, [R0+URZ], R3 ;  /* 0x00000003000075a7 */ /* 0x0022a400080011ff */
[----:B--2---:R-:W-:Y:S05]  /*83a0*/  @!P0 NANOSLEEP.SYNCS 0x989680 ;  /* 0x009896800000895d */ /* 0x004fea0003900000 */
[----:B------:R-:W2:Y:S02]  /*83b0*/  @!P0 SYNCS.PHASECHK.TRANS64 P0, [R0+URZ], R3 ;  /* 0x00000003000085a7 */ /* 0x000ea400080010ff */
[----:B--2---:R-:W-:Y:S05]  /*83c0*/  @!P0 BRA `(.L_x_176) ;  /* 0xfffffffc00f08947 */ /* 0x004fea000383ffff */
[----:B------:R-:W-:Y:S05]  /*83d0*/  BRA `(.L_x_177) ;  /* 0xffffffa800e47947 */ /* 0x000fea000383ffff */
.L_x_55:
[----:B----4-:R-:W-:-:S07]  /*83e0*/  MOV R0, UR5 ;  /* 0x0000000500007c02 */ /* 0x010fce0008000f00 */
.L_x_178:
[----:B-1----:R1:W2:Y:S02]  /*83f0*/  SYNCS.PHASECHK.TRANS64.TRYWAIT P0, [R0+URZ], R3 ;  /* 0x00000003000075a7 */ /* 0x0022a400080011ff */
[----:B--2---:R-:W-:Y:S05]  /*8400*/  @!P0 NANOSLEEP.SYNCS 0x989680 ;  /* 0x009896800000895d */ /* 0x004fea0003900000 */
[----:B------:R-:W2:Y:S02]  /*8410*/  @!P0 SYNCS.PHASECHK.TRANS64 P0, [R0+URZ], R3 ;  /* 0x00000003000085a7 */ /* 0x000ea400080010ff */
[----:B--2---:R-:W-:Y:S05]  /*8420*/  @!P0 BRA `(.L_x_178) ;  /* 0xfffffffc00f08947 */ /* 0x004fea000383ffff */
[----:B------:R-:W-:Y:S05]  /*8430*/  BRA `(.L_x_179) ;  /* 0xffffffa800f07947 */ /* 0x000fea000383ffff */
.L_x_56:
[----:B----4-:R-:W-:-:S07]  /*8440*/  MOV R0, UR5 ;  /* 0x0000000500007c02 */ /* 0x010fce0008000f00 */
.L_x_180:
[----:B-1----:R1:W2:Y:S02]  /*8450*/  SYNCS.PHASECHK.TRANS64.TRYWAIT P0, [R0+URZ], R3 ;  /* 0x00000003000075a7 */ /* 0x0022a400080011ff */
[----:B--2---:R-:W-:Y:S05]  /*8460*/  @!P0 NANOSLEEP.SYNCS 0x989680 ;  /* 0x009896800000895d */ /* 0x004fea0003900000 */
[----:B------:R-:W2:Y:S02]  /*8470*/  @!P0 SYNCS.PHASECHK.TRANS64 P0, [R0+URZ], R3 ;  /* 0x00000003000085a7 */ /* 0x000ea400080010ff */
[----:B--2---:R-:W-:Y:S05]  /*8480*/  @!P0 BRA `(.L_x_180) ;  /* 0xfffffffc00f08947 */ /* 0x004fea000383ffff */
[----:B------:R-:W-:Y:S05]  /*8490*/  BRA `(.L_x_181) ;  /* 0xffffffa800fc7947 */ /* 0x000fea000383ffff */
.L_x_57:
[----:B----4-:R-:W-:-:S07]  /*84a0*/  MOV R0, UR5 ;  /* 0x0000000500007c02 */ /* 0x010fce0008000f00 */
.L_x_182:
[----:B-1----:R1:W2:Y:S02]  /*84b0*/  SYNCS.PHASECHK.TRANS64.TRYWAIT P0, [R0+URZ], R3 ;  /* 0x00000003000075a7 */ /* 0x0022a400080011ff */
[----:B--2---:R-:W-:Y:S05]  /*84c0*/  @!P0 NANOSLEEP.SYNCS 0x989680 ;  /* 0x009896800000895d */ /* 0x004fea0003900000 */
[----:B------:R-:W2:Y:S02]  /*84d0*/  @!P0 SYNCS.PHASECHK.TRANS64 P0, [R0+URZ], R3 ;  /* 0x00000003000085a7 */ /* 0x000ea400080010ff */
[----:B--2---:R-:W-:Y:S05]  /*84e0*/  @!P0 BRA `(.L_x_182) ;  /* 0xfffffffc00f08947 */ /* 0x004fea000383ffff */
[----:B------:R-:W-:Y:S05]  /*84f0*/  BRA `(.L_x_183) ;  /* 0xffffffac00087947 */ /* 0x000fea000383ffff */
.L_x_58:
[----:B----4-:R-:W-:-:S07]  /*8500*/  MOV R0, UR5 ;  /* 0x0000000500007c02 */ /* 0x010fce0008000f00 */
.L_x_184:
[----:B-1----:R1:W2:Y:S02]  /*8510*/  SYNCS.PHASECHK.TRANS64.TRYWAIT P0, [R0+URZ], R3 ;  /* 0x00000003000075a7 */ /* 0x0022a400080011ff */
[----:B--2---:R-:W-:Y:S05]  /*8520*/  @!P0 NANOSLEEP.SYNCS 0x989680 ;  /* 0x009896800000895d */ /* 0x004fea0003900000 */
[----:B------:R-:W2:Y:S02]  /*8530*/  @!P0 SYNCS.PHASECHK.TRANS64 P0, [R0+URZ], R3 ;  /* 0x00000003000085a7 */ /* 0x000ea400080010ff */
[----:B--2---:R-:W-:Y:S05]  /*8540*/  @!P0 BRA `(.L_x_184) ;  /* 0xfffffffc00f08947 */ /* 0x004fea000383ffff */
[----:B------:R-:W-:Y:S05]  /*8550*/  BRA `(.L_x_185) ;  /* 0xffffffac00147947 */ /* 0x000fea000383ffff */
.L_x_59:
[----:B----4-:R-:W-:-:S07]  /*8560*/  MOV R0, UR5 ;  /* 0x0000000500007c02 */ /* 0x010fce0008000f00 */
.L_x_186:
[----:B-1----:R1:W2:Y:S02]  /*8570*/  SYNCS.PHASECHK.TRANS64.TRYWAIT P0, [R0+URZ], R3 ;  /* 0x00000003000075a7 */ /* 0x0022a400080011ff */
[----:B--2---:R-:W-:Y:S05]  /*8580*/  @!P0 NANOSLEEP.SYNCS 0x989680 ;  /* 0x009896800000895d */ /* 0x004fea0003900000 */
[----:B------:R-:W2:Y:S02]  /*8590*/  @!P0 SYNCS.PHASECHK.TRANS64 P0, [R0+URZ], R3 ;  /* 0x00000003000085a7 */ /* 0x000ea400080010ff */
[----:B--2---:R-:W-:Y:S05]  /*85a0*/  @!P0 BRA `(.L_x_186) ;  /* 0xfffffffc00f08947 */ /* 0x004fea000383ffff */
[----:B------:R-:W-:Y:S05]  /*85b0*/  BRA `(.L_x_187) ;  /* 0xffffffac00207947 */ /* 0x000fea000383ffff */
.L_x_60:
[----:B----4-:R-:W-:-:S07]  /*85c0*/  MOV R0, UR5 ;  /* 0x0000000500007c02 */ /* 0x010fce0008000f00 */
.L_x_188:
[----:B-1----:R1:W2:Y:S02]  /*85d0*/  SYNCS.PHASECHK.TRANS64.TRYWAIT P0, [R0+URZ], R3 ;  /* 0x00000003000075a7 */ /* 0x0022a400080011ff */
[----:B--2---:R-:W-:Y:S05]  /*85e0*/  @!P0 NANOSLEEP.SYNCS 0x989680 ;  /* 0x009896800000895d */ /* 0x004fea0003900000 */
[----:B------:R-:W2:Y:S02]  /*85f0*/  @!P0 SYNCS.PHASECHK.TRANS64 P0, [R0+URZ], R3 ;  /* 0x00000003000085a7 */ /* 0x000ea400080010ff */
[----:B--2---:R-:W-:Y:S05]  /*8600*/  @!P0 BRA `(.L_x_188) ;  /* 0xfffffffc00f08947 */ /* 0x004fea000383ffff */
[----:B------:R-:W-:Y:S05]  /*8610*/  BRA `(.L_x_189) ;  /* 0xffffffac002c7947 */ /* 0x000fea000383ffff */
.L_x_61:
[----:B----4-:R-:W-:-:S07]  /*8620*/  MOV R0, UR5 ;  /* 0x0000000500007c02 */ /* 0x010fce0008000f00 */
.L_x_190:
[----:B-1----:R1:W2:Y:S02]  /*8630*/  SYNCS.PHASECHK.TRANS64.TRYWAIT P0, [R0+URZ], R3 ;  /* 0x00000003000075a7 */ /* 0x0022a400080011ff */
[----:B--2---:R-:W-:Y:S05]  /*8640*/  @!P0 NANOSLEEP.SYNCS 0x989680 ;  /* 0x009896800000895d */ /* 0x004fea0003900000 */
[----:B------:R-:W2:Y:S02]  /*8650*/  @!P0 SYNCS.PHASECHK.TRANS64 P0, [R0+URZ], R3 ;  /* 0x00000003000085a7 */ /* 0x000ea400080010ff */
[----:B--2---:R-:W-:Y:S05]  /*8660*/  @!P0 BRA `(.L_x_190) ;  /* 0xfffffffc00f08947 */ /* 0x004fea000383ffff */
[----:B------:R-:W-:Y:S05]  /*8670*/  BRA `(.L_x_191) ;  /* 0xffffffac00387947 */ /* 0x000fea000383ffff */
.L_x_64:
[----:B-1----:R1:W2:Y:S02]  /*8680*/  SYNCS.PHASECHK.TRANS64.TRYWAIT P0, [R0+URZ+0x240], R4 ;  /* 0x00024004000075a7 */ /* 0x0022a400080011ff */
[----:B--2---:R-:W-:Y:S05]  /*8690*/  @!P0 NANOSLEEP.SYNCS 0x989680 ;  /* 0x009896800000895d */ /* 0x004fea0003900000 */
[----:B------:R-:W2:Y:S02]  /*86a0*/  @!P0 SYNCS.PHASECHK.TRANS64 P0, [R0+URZ+0x240], R4 ;  /* 0x00024004000085a7 */ /* 0x000ea400080010ff */
[----:B--2---:R-:W-:Y:S05]  /*86b0*/  @!P0 BRA `(.L_x_64) ;  /* 0xfffffffc00f08947 */ /* 0x004fea000383ffff */
[----:B------:R-:W-:Y:S05]  /*86c0*/  BRA `(.L_x_192) ;  /* 0xffffffac00947947 */ /* 0x000fea000383ffff */
.L_x_65:
[----:B------:R-:W-:-:S07]  /*86d0*/  MOV R0, UR5 ;  /* 0x0000000500007c02 */ /* 0x000fce0008000f00 */
.L_x_193:
[----:B-1----:R1:W2:Y:S02]  /*86e0*/  SYNCS.PHASECHK.TRANS64.TRYWAIT P0, [R0+URZ+0x1f0], R5 ;  /* 0x0001f005000075a7 */ /* 0x0022a400080011ff */
[----:B--2---:R-:W-:Y:S05]  /*86f0*/  @!P0 NANOSLEEP.SYNCS 0x989680 ;  /* 0x009896800000895d */ /* 0x004fea0003900000 */
[----:B------:R-:W2:Y:S02]  /*8700*/  @!P0 SYNCS.PHASECHK.TRANS64 P0, [R0+URZ+0x1f0], R5 ;  /* 0x0001f005000085a7 */ /* 0x000ea400080010ff */
[----:B--2---:R-:W-:Y:S05]  /*8710*/  @!P0 BRA `(.L_x_193) ;  /* 0xfffffffc00f08947 */ /* 0x004fea000383ffff */
[----:B------:R-:W-:Y:S05]  /*8720*/  BRA `(.L_x_194) ;  /* 0xffffffac00a47947 */ /* 0x000fea000383ffff */
.L_x_66:
[----:B-1----:R1:W2:Y:S02]  /*8730*/  SYNCS.PHASECHK.TRANS64.TRYWAIT P1, [R0+URZ+0x1e0], R4 ;  /* 0x0001e004000075a7 */ /* 0x0022a400080211ff */
[----:B--2---:R-:W-:Y:S05]  /*8740*/  @!P1 NANOSLEEP.SYNCS 0x989680 ;  /* 0x009896800000995d */ /* 0x004fea0003900000 */
[----:B------:R-:W2:Y:S02]  /*8750*/  @!P1 SYNCS.PHASECHK.TRANS64 P1, [R0+URZ+0x1e0], R4 ;  /* 0x0001e004000095a7 */ /* 0x000ea400080210ff */
[----:B--2---:R-:W-:Y:S05]  /*8760*/  @!P1 BRA `(.L_x_66) ;  /* 0xfffffffc00f09947 */ /* 0x004fea000383ffff */
[----:B------:R-:W-:Y:S05]  /*8770*/  BRA `(.L_x_195) ;  /* 0xffffffac00d47947 */ /* 0x000fea000383ffff */
.L_x_69:
[----:B------:R-:W-:-:S07]  /*8780*/  MOV R0, UR5 ;  /* 0x0000000500007c02 */ /* 0x000fce0008000f00 */
.L_x_196:
[----:B-1----:R1:W2:Y:S02]  /*8790*/  SYNCS.PHASECHK.TRANS64.TRYWAIT P0, [R0+URZ+0x1f0], R2 ;  /* 0x0001f002000075a7 */ /* 0x0022a400080011ff */
[----:B--2---:R-:W-:Y:S05]  /*87a0*/  @!P0 NANOSLEEP.SYNCS 0x989680 ;  /* 0x009896800000895d */ /* 0x004fea0003900000 */
[----:B------:R-:W2:Y:S02]  /*87b0*/  @!P0 SYNCS.PHASECHK.TRANS64 P0, [R0+URZ+0x1f0], R2 ;  /* 0x0001f002000085a7 */ /* 0x000ea400080010ff */
[----:B--2---:R-:W-:Y:S05]  /*87c0*/  @!P0 BRA `(.L_x_196) ;  /* 0xfffffffc00f08947 */ /* 0x004fea000383ffff */
[----:B------:R-:W-:Y:S05]  /*87d0*/  BRA `(.L_x_68) ;  /* 0xffffffb000287947 */ /* 0x000fea000383ffff */
.L_x_76:
[----:B-1----:R1:W2:Y:S02]  /*87e0*/  SYNCS.PHASECHK.TRANS64.TRYWAIT P1, [R0+URZ+0x1e0], R2 ;  /* 0x0001e002000075a7 */ /* 0x0022a400080211ff */
[----:B--2---:R-:W-:Y:S05]  /*87f0*/  @!P1 NANOSLEEP.SYNCS 0x989680 ;  /* 0x009896800000995d */ /* 0x004fea0003900000 */
[----:B------:R-:W2:Y:S02]  /*8800*/  @!P1 SYNCS.PHASECHK.TRANS64 P1, [R0+URZ+0x1e0], R2 ;  /* 0x0001e002000095a7 */ /* 0x000ea400080210ff */
[----:B--2---:R-:W-:Y:S05]  /*8810*/  @!P1 BRA `(.L_x_76) ;  /* 0xfffffffc00f09947 */ /* 0x004fea000383ffff */
[----:B------:R-:W-:Y:S05]  /*8820*/  BRA `(.L_x_197) ;  /* 0xffffffb400847947 */ /* 0x000fea000383ffff */
.L_x_77:
[----:B------:R-:W-:-:S07]  /*8830*/  MOV R2, UR8 ;  /* 0x0000000800027c02 */ /* 0x000fce0008000f00 */
.L_x_198:
[----:B-1----:R1:W2:Y:S02]  /*8840*/  SYNCS.PHASECHK.TRANS64.TRYWAIT P0, [R2+URZ+0x220], R0 ;  /* 0x00022000020075a7 */ /* 0x0022a400080011ff */
[----:B--2---:R-:W-:Y:S05]  /*8850*/  @!P0 NANOSLEEP.SYNCS 0x989680 ;  /* 0x009896800000895d */ /* 0x004fea0003900000 */
[----:B------:R-:W2:Y:S02]  /*8860*/  @!P0 SYNCS.PHASECHK.TRANS64 P0, [R2+URZ+0x220], R0 ;  /* 0x00022000020085a7 */ /* 0x000ea400080010ff */
[----:B--2---:R-:W-:Y:S05]  /*8870*/  @!P0 BRA `(.L_x_198) ;  /* 0xfffffffc00f08947 */ /* 0x004fea000383ffff */
[----:B------:R-:W-:Y:S05]  /*8880*/  BRA `(.L_x_199) ;  /* 0xffffffb400d47947 */ /* 0x000fea000383ffff */
.L_x_80:
[----:B------:R-:W-:Y:S07]  /*8890*/  MOV R0, UR7 ;  /* 0x0000000700007c02 */ /* 0x000fee0008000f00 */
.L_x_200:
[----:B-1----:R1:W2:Y:S02]  /*88a0*/  SYNCS.PHASECHK.TRANS64.TRYWAIT P0, [R0+URZ], R2 ;  /* 0x00000002000075a7 */ /* 0x0022a400080011ff */
[----:B--2---:R-:W-:Y:S05]  /*88b0*/  @!P0 NANOSLEEP.SYNCS 0x989680 ;  /* 0x009896800000895d */ /* 0x004fea0003900000 */
[----:B------:R-:W2:Y:S02]  /*88c0*/  @!P0 SYNCS.PHASECHK.TRANS64 P0, [R0+URZ], R2 ;  /* 0x00000002000085a7 */ /* 0x000ea400080010ff */
[----:B--2---:R-:W-:Y:S05]  /*88d0*/  @!P0 BRA `(.L_x_200) ;  /* 0xfffffffc00f08947 */ /* 0x004fea000383ffff */
[----:B------:R-:W-:Y:S05]  /*88e0*/  BRA `(.L_x_79) ;  /* 0xffffffb400f07947 */ /* 0x000fea000383ffff */
.L_x_83:
[----:B------:R-:W-:-:S07]  /*88f0*/  MOV R0, UR5 ;  /* 0x0000000500007c02 */ /* 0x000fce0008000f00 */
.L_x_201:
[----:B--2---:R2:W3:Y:S02]  /*8900*/  SYNCS.PHASECHK.TRANS64.TRYWAIT P0, [R0+URZ], R2 ;  /* 0x00000002000075a7 */ /* 0x0044e400080011ff */
[----:B---3--:R-:W-:Y:S05]  /*8910*/  @!P0 NANOSLEEP.SYNCS 0x989680 ;  /* 0x009896800000895d */ /* 0x008fea0003900000 */
[----:B------:R-:W3:Y:S02]  /*8920*/  @!P0 SYNCS.PHASECHK.TRANS64 P0, [R0+URZ], R2 ;  /* 0x00000002000085a7 */ /* 0x000ee400080010ff */
[----:B---3--:R-:W-:Y:S05]  /*8930*/  @!P0 BRA `(.L_x_201) ;  /* 0xfffffffc00f08947 */ /* 0x008fea000383ffff */
[----:B------:R-:W-:Y:S05]  /*8940*/  BRA `(.L_x_202) ;  /* 0xffffffb800a47947 */ /* 0x000fea000383ffff */
.L_x_84:
[----:B------:R-:W-:-:S07]  /*8950*/  MOV R0, UR5 ;  /* 0x0000000500007c02 */ /* 0x000fce0008000f00 */
.L_x_203:
[----:B-1----:R1:W2:Y:S02]  /*8960*/  SYNCS.PHASECHK.TRANS64.TRYWAIT P0, [R0+URZ], R3 ;  /* 0x00000003000075a7 */ /* 0x0022a400080011ff */
[----:B--2---:R-:W-:Y:S05]  /*8970*/  @!P0 NANOSLEEP.SYNCS 0x989680 ;  /* 0x009896800000895d */ /* 0x004fea0003900000 */
[----:B------:R-:W2:Y:S02]  /*8980*/  @!P0 SYNCS.PHASECHK.TRANS64 P0, [R0+URZ], R3 ;  /* 0x00000003000085a7 */ /* 0x000ea400080010ff */
[----:B--2---:R-:W-:Y:S05]  /*8990*/  @!P0 BRA `(.L_x_203) ;  /* 0xfffffffc00f08947 */ /* 0x004fea000383ffff */
[----:B------:R-:W-:Y:S05]  /*89a0*/  BRA `(.L_x_204) ;  /* 0xffffffb800b07947 */ /* 0x000fea000383ffff */
.L_x_85:
[----:B------:R-:W-:-:S07]  /*89b0*/  MOV R0, UR5 ;  /* 0x0000000500007c02 */ /* 0x000fce0008000f00 */
.L_x_205:
[----:B-1----:R1:W2:Y:S02]  /*89c0*/  SYNCS.PHASECHK.TRANS64.TRYWAIT P0, [R0+URZ], R3 ;  /* 0x00000003000075a7 */ /* 0x0022a400080011ff */
[----:B--2---:R-:W-:Y:S05]  /*89d0*/  @!P0 NANOSLEEP.SYNCS 0x989680 ;  /* 0x009896800000895d */ /* 0x004fea0003900000 */
[----:B------:R-:W2:Y:S02]  /*89e0*/  @!P0 SYNCS.PHASECHK.TRANS64 P0, [R0+URZ], R3 ;  /* 0x00000003000085a7 */ /* 0x000ea400080010ff */
[----:B--2---:R-:W-:Y:S05]  /*89f0*/  @!P0 BRA `(.L_x_205) ;  /* 0xfffffffc00f08947 */ /* 0x004fea000383ffff */
[----:B------:R-:W-:Y:S05]  /*8a00*/  BRA `(.L_x_206) ;  /* 0xffffffb800bc7947 */ /* 0x000fea000383ffff */
.L_x_86:
[----:B-1----:R-:W-:-:S07]  /*8a10*/  MOV R0, UR7 ;  /* 0x0000000700007c02 */ /* 0x002fce0008000f00 */
.L_x_207:
[----:B-1----:R1:W2:Y:S02]  /*8a20*/  SYNCS.PHASECHK.TRANS64.TRYWAIT P0, [R0+URZ], R2 ;  /* 0x00000002000075a7 */ /* 0x0022a400080011ff */
[----:B--2---:R-:W-:Y:S05]  /*8a30*/  @!P0 NANOSLEEP.SYNCS 0x989680 ;  /* 0x009896800000895d */ /* 0x004fea0003900000 */
[----:B------:R-:W2:Y:S02]  /*8a40*/  @!P0 SYNCS.PHASECHK.TRANS64 P0, [R0+URZ], R2 ;  /* 0x00000002000085a7 */ /* 0x000ea400080010ff */
[----:B--2---:R-:W-:Y:S05]  /*8a50*/  @!P0 BRA `(.L_x_207) ;  /* 0xfffffffc00f08947 */ /* 0x004fea000383ffff */
[----:B------:R-:W-:Y:S05]  /*8a60*/  BRA `(.L_x_208) ;  /* 0xffffffb800c87947 */ /* 0x000fea000383ffff */
.L_x_91:
[----:B--2---:R2:W3:Y:S02]  /*8a70*/  SYNCS.PHASECHK.TRANS64.TRYWAIT P0, [R0+URZ+0x1e0], R2 ;  /* 0x0001e002000075a7 */ /* 0x0044e400080011ff */
[----:B---3--:R-:W-:Y:S05]  /*8a80*/  @!P0 NANOSLEEP.SYNCS 0x989680 ;  /* 0x009896800000895d */ /* 0x008fea0003900000 */
[----:B------:R-:W3:Y:S02]  /*8a90*/  @!P0 SYNCS.PHASECHK.TRANS64 P0, [R0+URZ+0x1e0], R2 ;  /* 0x0001e002000085a7 */ /* 0x000ee400080010ff */
[----:B---3--:R-:W-:Y:S05]  /*8aa0*/  @!P0 BRA `(.L_x_91) ;  /* 0xfffffffc00f08947 */ /* 0x008fea000383ffff */
[----:B------:R-:W-:Y:S05]  /*8ab0*/  BRA `(.L_x_209) ;  /* 0xffffffbc00c07947 */ /* 0x000fea000383ffff */
.L_x_94:
[----:B------:R-:W-:Y:S07]  /*8ac0*/  MOV R0, UR7 ;  /* 0x0000000700007c02 */ /* 0x000fee0008000f00 */
.L_x_210:
[----:B--2---:R2:W3:Y:S02]  /*8ad0*/  SYNCS.PHASECHK.TRANS64.TRYWAIT P0, [R0+URZ+0x1d8], R2 ;  /* 0x0001d802000075a7 */ /* 0x0044e400080011ff */
[----:B---3--:R-:W-:Y:S05]  /*8ae0*/  @!P0 NANOSLEEP.SYNCS 0x989680 ;  /* 0x009896800000895d */ /* 0x008fea0003900000 */
[----:B------:R-:W3:Y:S02]  /*8af0*/  @!P0 SYNCS.PHASECHK.TRANS64 P0, [R0+URZ+0x1d8], R2 ;  /* 0x0001d802000085a7 */ /* 0x000ee400080010ff */
[----:B---3--:R-:W-:Y:S05]  /*8b00*/  @!P0 BRA `(.L_x_210) ;  /* 0xfffffffc00f08947 */ /* 0x008fea000383ffff */
[----:B------:R-:W-:Y:S05]  /*8b10*/  BRA `(.L_x_93) ;  /* 0xffffffc000a07947 */ /* 0x000fea000383ffff */
.L_x_97:
[----:B------:R-:W-:Y:S07]  /*8b20*/  MOV R0, UR15 ;  /* 0x0000000f00007c02 */ /* 0x000fee0008000f00 */
.L_x_211:
[----:B-1----:R1:W2:Y:S02]  /*8b30*/  SYNCS.PHASECHK.TRANS64.TRYWAIT P0, [R0+URZ+0x1b8], R9 ;  /* 0x0001b809000075a7 */ /* 0x0022a400080011ff */
[----:B--2---:R-:W-:Y:S05]  /*8b40*/  @!P0 NANOSLEEP.SYNCS 0x989680 ;  /* 0x009896800000895d */ /* 0x004fea0003900000 */
[----:B------:R-:W2:Y:S02]  /*8b50*/  @!P0 SYNCS.PHASECHK.TRANS64 P0, [R0+URZ+0x1b8], R9 ;  /* 0x0001b809000085a7 */ /* 0x000ea400080010ff */
[----:B--2---:R-:W-:Y:S05]  /*8b60*/  @!P0 BRA `(.L_x_211) ;  /* 0xfffffffc00f08947 */ /* 0x004fea000383ffff */
[----:B------:R-:W-:Y:S05]  /*8b70*/  BRA `(.L_x_212) ;  /* 0xffffffc400187947 */ /* 0x000fea000383ffff */
.L_x_98:
[----:B------:R-:W-:Y:S07]  /*8b80*/  MOV R0, UR13 ;  /* 0x0000000d00007c02 */ /* 0x000fee0008000f00 */
.L_x_213:
[----:B-1----:R1:W2:Y:S02]  /*8b90*/  SYNCS.PHASECHK.TRANS64.TRYWAIT P0, [R0+URZ+0x1b8], R20 ;  /* 0x0001b814000075a7 */ /* 0x0022a400080011ff */
[----:B--2---:R-:W-:Y:S05]  /*8ba0*/  @!P0 NANOSLEEP.SYNCS 0x989680 ;  /* 0x009896800000895d */ /* 0x004fea0003900000 */
[----:B------:R-:W2:Y:S02]  /*8bb0*/  @!P0 SYNCS.PHASECHK.TRANS64 P0, [R0+URZ+0x1b8], R20 ;  /* 0x0001b814000085a7 */ /* 0x000ea400080010ff */
[----:B--2---:R-:W-:Y:S05]  /*8bc0*/  @!P0 BRA `(.L_x_213) ;  /* 0xfffffffc00f08947 */ /* 0x004fea000383ffff */
[----:B------:R-:W-:Y:S05]  /*8bd0*/  BRA `(.L_x_214) ;  /* 0xffffffc400b87947 */ /* 0x000fea000383ffff */
.L_x_100:
[----:B------:R-:W-:-:S07]  /*8be0*/  MOV R0, UR4 ;  /* 0x0000000400007c02 */ /* 0x000fce0008000f00 */
.L_x_215:
[----:B-1----:R1:W3:Y:S02]  /*8bf0*/  SYNCS.PHASECHK.TRANS64.TRYWAIT P0, [R0+URZ], R2 ;  /* 0x00000002000075a7 */ /* 0x0022e400080011ff */
[----:B---3--:R-:W-:Y:S05]  /*8c00*/  @!P0 NANOSLEEP.SYNCS 0x989680 ;  /* 0x009896800000895d */ /* 0x008fea0003900000 */
[----:B------:R-:W3:Y:S02]  /*8c10*/  @!P0 SYNCS.PHASECHK.TRANS64 P0, [R0+URZ], R2 ;  /* 0x00000002000085a7 */ /* 0x000ee400080010ff */
[----:B---3--:R-:W-:Y:S05]  /*8c20*/  @!P0 BRA `(.L_x_215) ;  /* 0xfffffffc00f08947 */ /* 0x008fea000383ffff */
[----:B------:R-:W-:Y:S05]  /*8c30*/  BRA `(.L_x_216) ;  /* 0xffffffc800447947 */ /* 0x000fea000383ffff */
.L_x_101:
[----:B------:R-:W-:-:S07]  /*8c40*/  MOV R0, UR4 ;  /* 0x0000000400007c02 */ /* 0x000fce0008000f00 */
.L_x_217:
[----:B-1----:R1:W3:Y:S02]  /*8c50*/  SYNCS.PHASECHK.TRANS64.TRYWAIT P0, [R0+URZ], R2 ;  /* 0x00000002000075a7 */ /* 0x0022e400080011ff */
[----:B---3--:R-:W-:Y:S05]  /*8c60*/  @!P0 NANOSLEEP.SYNCS 0x989680 ;  /* 0x009896800000895d */ /* 0x008fea0003900000 */
[----:B------:R-:W3:Y:S02]  /*8c70*/  @!P0 SYNCS.PHASECHK.TRANS64 P0, [R0+URZ], R2 ;  /* 0x00000002000085a7 */ /* 0x000ee400080010ff */
[----:B---3--:R-:W-:Y:S05]  /*8c80*/  @!P0 BRA `(.L_x_217) ;  /* 0xfffffffc00f08947 */ /* 0x008fea000383ffff */
[----:B------:R-:W-:Y:S05]  /*8c90*/  BRA `(.L_x_218) ;  /* 0xffffffc800507947 */ /* 0x000fea000383ffff */
.L_x_103:
[----:B--2---:R2:W4:Y:S02]  /*8ca0*/  SYNCS.PHASECHK.TRANS64.TRYWAIT P0, [R0+URZ+0x1e0], R2 ;  /* 0x0001e002000075a7 */ /* 0x00452400080011ff */
[----:B----4-:R-:W-:Y:S05]  /*8cb0*/  @!P0 NANOSLEEP.SYNCS 0x989680 ;  /* 0x009896800000895d */ /* 0x010fea0003900000 */
[----:B------:R-:W4:Y:S02]  /*8cc0*/  @!P0 SYNCS.PHASECHK.TRANS64 P0, [R0+URZ+0x1e0], R2 ;  /* 0x0001e002000085a7 */ /* 0x000f2400080010ff */
[----:B----4-:R-:W-:Y:S05]  /*8cd0*/  @!P0 BRA `(.L_x_103) ;  /* 0xfffffffc00f08947 */ /* 0x010fea000383ffff */
[----:B------:R-:W-:Y:S05]  /*8ce0*/  BRA `(.L_x_219) ;  /* 0xffffffcc00407947 */ /* 0x000fea000383ffff */
.L_x_113:
[----:B-1----:R1:W3:Y:S02]  /*8cf0*/  SYNCS.PHASECHK.TRANS64.TRYWAIT P1, [R2+URZ+0x1a0], R4 ;  /* 0x0001a004020075a7 */ /* 0x0022e400080211ff */
[----:B---3--:R-:W-:Y:S05]  /*8d00*/  @!P1 NANOSLEEP.SYNCS 0x989680 ;  /* 0x009896800000995d */ /* 0x008fea0003900000 */
[----:B------:R-:W3:Y:S02]  /*8d10*/  @!P1 SYNCS.PHASECHK.TRANS64 P1, [R2+URZ+0x1a0], R4 ;  /* 0x0001a004020095a7 */ /* 0x000ee400080210ff */
[----:B---3--:R-:W-:Y:S05]  /*8d20*/  @!P1 BRA `(.L_x_113) ;  /* 0xfffffffc00f09947 */ /* 0x008fea000383ffff */
[----:B------:R-:W-:Y:S05]  /*8d30*/  BRA `(.L_x_112) ;  /* 0xffffffd800407947 */ /* 0x000fea000383ffff */
.L_x_115:
[----:B-1----:R1:W2:Y:S02]  /*8d40*/  SYNCS.PHASECHK.TRANS64.TRYWAIT P0, [R44+URZ+0x200], R3 ;  /* 0x000200032c0075a7 */ /* 0x0022a400080011ff */
[----:B--2---:R-:W-:Y:S05]  /*8d50*/  @!P0 NANOSLEEP.SYNCS 0x989680 ;  /* 0x009896800000895d */ /* 0x004fea0003900000 */
[----:B------:R-:W2:Y:S02]  /*8d60*/  @!P0 SYNCS.PHASECHK.TRANS64 P0, [R44+URZ+0x200], R3 ;  /* 0x000200032c0085a7 */ /* 0x000ea400080010ff */
[----:B--2---:R-:W-:Y:S05]  /*8d70*/  @!P0 BRA `(.L_x_115) ;  /* 0xfffffffc00f08947 */ /* 0x004fea000383ffff */
[----:B------:R-:W-:Y:S05]  /*8d80*/  BRA `(.L_x_114) ;  /* 0xffffffd800907947 */ /* 0x000fea000383ffff */
.L_x_126:
[----:B-1----:R1:W2:Y:S02]  /*8d90*/  SYNCS.PHASECHK.TRANS64.TRYWAIT P0, [R2+URZ+0x1a0], R45 ;  /* 0x0001a02d020075a7 */ /* 0x0022a400080011ff */
[----:B--2---:R-:W-:Y:S05]  /*8da0*/  @!P0 NANOSLEEP.SYNCS 0x989680 ;  /* 0x009896800000895d */ /* 0x004fea0003900000 */
[----:B------:R-:W2:Y:S02]  /*8db0*/  @!P0 SYNCS.PHASECHK.TRANS64 P0, [R2+URZ+0x1a0], R45 ;  /* 0x0001a02d020085a7 */ /* 0x000ea400080010ff */
[----:B--2---:R-:W-:Y:S05]  /*8dc0*/  @!P0 BRA `(.L_x_126) ;  /* 0xfffffffc00f08947 */ /* 0x004fea000383ffff */
[----:B------:R-:W-:Y:S05]  /*8dd0*/  BRA `(.L_x_125) ;  /* 0xffffffe000a07947 */ /* 0x000fea000383ffff */
        .weak           $__internal_0_$__cuda_sm10x_tcgen05_guardrail_trap_col_being_dealloced_not_returned_by_alloc
        .type           $__internal_0_$__cuda_sm10x_tcgen05_guardrail_trap_col_being_dealloced_not_returned_by_alloc,@function
        .size           $__internal_0_$__cuda_sm10x_tcgen05_guardrail_trap_col_being_dealloced_not_returned_by_alloc,($__internal_1_$__cuda_sm10x_tcgen05_guardrail_trap_phase_invalid_during_alloc - $__internal_0_$__cuda_sm10x_tcgen05_guardrail_trap_col_being_dealloced_not_returned_by_alloc)
$__internal_0_$__cuda_sm10x_tcgen05_guardrail_trap_col_being_dealloced_not_returned_by_alloc:
[----:B------:R-:W-:Y:S05]  /*8de0*/  BPT.TRAP 0x1 ;  /* 0x000000040000795c */ /* 0x000fea0000300000 */
[----:B------:R-:W-:-:S04]  /*8df0*/  HFMA2 R3, -RZ, RZ, 0, 0 ;  /* 0x00000000ff037431 */ /* 0x000fc800000001ff */
[----:B------:R-:W-:Y:S05]  /*8e00*/  RET.REL.NODEC R2 `(_ZN7cutlass13device_kernelINS_4gemm6kernel13GemmUniversalIN4cute5tupleIJiiiiEEENS1_10collective13CollectiveMmaINS1_35MainloopSm100TmaUmmaWarpSpecializedILi26ELi2ELi4ENS5_IJNS4_1CILi1EEESB_SB_EEEEENS5_IJNSA_ILi64EEESE_NSA_ILi32EEEEEENS_6half_tENS5_IJSB_llEEESH_NS5_IJlSB_lEEENS4_8TiledMMAINS4_8MMA_AtomIJNS4_20SM100_MMA_F16BF16_SSISH_SH_fLi64ELi64ELNS4_4UMMA5MajorE1ELSO_0ELNSN_7ScaleInE0ELSP_0EEEEEENS4_6LayoutISC_NS5_IJNSA_ILi0EEEST_ST_EEEEENS5_IJNS4_10UnderscoreESW_SW_EEEEENS4_13SM90_TMA_LOADENS4_14ComposedLayoutINS4_7SwizzleILi3ELi4ELi3EEENS4_18smem_ptr_flag_bitsILi16EEENSS_INS5_IJSE_NSA_ILi8EEEEEENS5_IJSB_SE_EEEEEEEvNS4_8identityESZ_NS10_INS11_ILi2ELi4ELi3EEES14_NSS_INS5_IJS15_SF_EEENS5_IJSF_SB_EEEEEEEvS1A_EENS_8epilogue10collective18CollectiveEpilogueINS1H_23Sm100TmaWarpSpecializedILi3ELi2ELi16ELb1ELb0EEEJSG_NS5_IJNSS_ISE_SB_EENSS_ISF_SB_EEEEESH_SJ_SH_SJ_NS1H_6fusion15FusionCallbacksIS1L_NS1P_17LinearCombinationISH_fSH_fLNS_15FloatRoundStyleE2EEESG_S1O_JEEENS4_5SM1004TMEM4LOAD26SM100_TMEM_LOAD_16dp256b4xESZ_S1F_NS4_17SM75_U32x4_LDSM_NENS4_14SM90_TMA_STOREES1F_NS4_17SM90_U32x4_STSM_NENS4_39AutoVectorizingCopyWithAssumedAlignmentILi128EEEEEEvvEEEEvNT_6ParamsE) ;  /* 0xffffff70027c7950 */ /* 0x000fea0003c3ffff */
        .weak           $__internal_1_$__cuda_sm10x_tcgen05_guardrail_trap_phase_invalid_during_alloc
        .type           $__internal_1_$__cuda_sm10x_tcgen05_guardrail_trap_phase_invalid_during_alloc,@function
        .size           $__internal_1_$__cuda_sm10x_tcgen05_guardrail_trap_phase_invalid_during_alloc,($__internal_2_$__cuda_sm10x_tcgen05_guardrail_trap_unallocated_columns_being_dealloced - $__internal_1_$__cuda_sm10x_tcgen05_guardrail_trap_phase_invalid_during_alloc)
$__internal_1_$__cuda_sm10x_tcgen05_guardrail_trap_phase_invalid_during_alloc:
[----:B------:R-:W-:Y:S05]  /*8e10*/  BPT.TRAP 0x1 ;  /* 0x000000040000795c */ /* 0x000fea0000300000 */
[----:B------:R-:W-:-:S04]  /*8e20*/  MOV R3, 0x0 ;  /* 0x0000000000037802 */ /* 0x000fc80000000f00 */
[----:B------:R-:W-:Y:S05]  /*8e30*/  RET.REL.NODEC R2 `(_ZN7cutlass13device_kernelINS_4gemm6kernel13GemmUniversalIN4cute5tupleIJiiiiEEENS1_10collective13CollectiveMmaINS1_35MainloopSm100TmaUmmaWarpSpecializedILi26ELi2ELi4ENS5_IJNS4_1CILi1EEESB_SB_EEEEENS5_IJNSA_ILi64EEESE_NSA_ILi32EEEEEENS_6half_tENS5_IJSB_llEEESH_NS5_IJlSB_lEEENS4_8TiledMMAINS4_8MMA_AtomIJNS4_20SM100_MMA_F16BF16_SSISH_SH_fLi64ELi64ELNS4_4UMMA5MajorE1ELSO_0ELNSN_7ScaleInE0ELSP_0EEEEEENS4_6LayoutISC_NS5_IJNSA_ILi0EEEST_ST_EEEEENS5_IJNS4_10UnderscoreESW_SW_EEEEENS4_13SM90_TMA_LOADENS4_14ComposedLayoutINS4_7SwizzleILi3ELi4ELi3EEENS4_18smem_ptr_flag_bitsILi16EEENSS_INS5_IJSE_NSA_ILi8EEEEEENS5_IJSB_SE_EEEEEEEvNS4_8identityESZ_NS10_INS11_ILi2ELi4ELi3EEES14_NSS_INS5_IJS15_SF_EEENS5_IJSF_SB_EEEEEEEvS1A_EENS_8epilogue10collective18CollectiveEpilogueINS1H_23Sm100TmaWarpSpecializedILi3ELi2ELi16ELb1ELb0EEEJSG_NS5_IJNSS_ISE_SB_EENSS_ISF_SB_EEEEESH_SJ_SH_SJ_NS1H_6fusion15FusionCallbacksIS1L_NS1P_17LinearCombinationISH_fSH_fLNS_15FloatRoundStyleE2EEESG_S1O_JEEENS4_5SM1004TMEM4LOAD26SM100_TMEM_LOAD_16dp256b4xESZ_S1F_NS4_17SM75_U32x4_LDSM_NENS4_14SM90_TMA_STOREES1F_NS4_17SM90_U32x4_STSM_NENS4_39AutoVectorizingCopyWithAssumedAlignmentILi128EEEEEEvvEEEEvNT_6ParamsE) ;  /* 0xffffff7002707950 */ /* 0x000fea0003c3ffff */
        .weak           $__internal_2_$__cuda_sm10x_tcgen05_guardrail_trap_unallocated_columns_being_dealloced
        .type           $__internal_2_$__cuda_sm10x_tcgen05_guardrail_trap_unallocated_columns_being_dealloced,@function
        .size           $__internal_2_$__cuda_sm10x_tcgen05_guardrail_trap_unallocated_columns_being_dealloced,(.L_x_221 - $__internal_2_$__cuda_sm10x_tcgen05_guardrail_trap_unallocated_columns_being_dealloced)
$__internal_2_$__cuda_sm10x_tcgen05_guardrail_trap_unallocated_columns_being_dealloced:
[----:B------:R-:W-:Y:S05]  /*8e40*/  BPT.TRAP 0x1 ;  /* 0x000000040000795c */ /* 0x000fea0000300000 */
[----:B------:R-:W-:-:S04]  /*8e50*/  HFMA2 R3, -RZ, RZ, 0, 0 ;  /* 0x00000000ff037431 */ /* 0x000fc800000001ff */
[----:B------:R-:W-:Y:S05]  /*8e60*/  RET.REL.NODEC R2 `(_ZN7cutlass13device_kernelINS_4gemm6kernel13GemmUniversalIN4cute5tupleIJiiiiEEENS1_10collective13CollectiveMmaINS1_35MainloopSm100TmaUmmaWarpSpecializedILi26ELi2ELi4ENS5_IJNS4_1CILi1EEESB_SB_EEEEENS5_IJNSA_ILi64EEESE_NSA_ILi32EEEEEENS_6half_tENS5_IJSB_llEEESH_NS5_IJlSB_lEEENS4_8TiledMMAINS4_8MMA_AtomIJNS4_20SM100_MMA_F16BF16_SSISH_SH_fLi64ELi64ELNS4_4UMMA5MajorE1ELSO_0ELNSN_7ScaleInE0ELSP_0EEEEEENS4_6LayoutISC_NS5_IJNSA_ILi0EEEST_ST_EEEEENS5_IJNS4_10UnderscoreESW_SW_EEEEENS4_13SM90_TMA_LOADENS4_14ComposedLayoutINS4_7SwizzleILi3ELi4ELi3EEENS4_18smem_ptr_flag_bitsILi16EEENSS_INS5_IJSE_NSA_ILi8EEEEEENS5_IJSB_SE_EEEEEEEvNS4_8identityESZ_NS10_INS11_ILi2ELi4ELi3EEES14_NSS_INS5_IJS15_SF_EEENS5_IJSF_SB_EEEEEEEvS1A_EENS_8epilogue10collective18CollectiveEpilogueINS1H_23Sm100TmaWarpSpecializedILi3ELi2ELi16ELb1ELb0EEEJSG_NS5_IJNSS_ISE_SB_EENSS_ISF_SB_EEEEESH_SJ_SH_SJ_NS1H_6fusion15FusionCallbacksIS1L_NS1P_17LinearCombinationISH_fSH_fLNS_15FloatRoundStyleE2EEESG_S1O_JEEENS4_5SM1004TMEM4LOAD26SM100_TMEM_LOAD_16dp256b4xESZ_S1F_NS4_17SM75_U32x4_LDSM_NENS4_14SM90_TMA_STOREES1F_NS4_17SM90_U32x4_STSM_NENS4_39AutoVectorizingCopyWithAssumedAlignmentILi128EEEEEEvvEEEEvNT_6ParamsE) ;  /* 0xffffff7002647950 */ /* 0x000fea0003c3ffff */
.L_x_220:
[----:B------:R-:W-:-:S00]  /*8e70*/  BRA `(.L_x_220) ;  /* 0xfffffffc00fc7947 */ /* 0x000fc0000383ffff */
[----:B------:R-:W-:-:S00]  /*8e80*/  NOP ;  /* 0x0000000000007918 */ /* 0x000fc00000000000 */
[----:B------:R-:W-:-:S00]  /*8e90*/  NOP ;  /* 0x0000000000007918 */ /* 0x000fc00000000000 */
[----:B------:R-:W-:-:S00]  /*8ea0*/  NOP ;  /* 0x0000000000007918 */ /* 0x000fc00000000000 */
[----:B------:R-:W-:-:S00]  /*8eb0*/  NOP ;  /* 0x0000000000007918 */ /* 0x000fc00000000000 */
[----:B------:R-:W-:-:S00]  /*8ec0*/  NOP ;  /* 0x0000000000007918 */ /* 0x000fc00000000000 */
[----:B------:R-:W-:-:S00]  /*8ed0*/  NOP ;  /* 0x0000000000007918 */ /* 0x000fc00000000000 */
[----:B------:R-:W-:-:S00]  /*8ee0*/  NOP ;  /* 0x0000000000007918 */ /* 0x000fc00000000000 */
[----:B------:R-:W-:-:S00]  /*8ef0*/  NOP ;  /* 0x0000000000007918 */ /* 0x000fc00000000000 */
.L_x_221:


//--------------------- .nv.global.init           --------------------------
	.section	.nv.global.init,"aw",@progbits
.nv.global.init:
	.type		$str$27,@object
	.size		$str$27,($str$28 - $str$27)
$str$27:
        /*0000*/ 	.byte	0x28, 0x61, 0x64, 0x64, 0x72, 0x65, 0x73, 0x73, 0x20, 0x26, 0x20, 0x6d, 0x61, 0x73, 0x6b, 0x29
        /*0010*/ 	.byte	0x20, 0x3d, 0x3d, 0x20, 0x30, 0x00
	.type		$str$28,@object
	.size		$str$28,($str$26 - $str$28)
$str$28:
        /*0016*/ 	.byte	0x2f, 0x74, 0x6d, 0x70, 0x2f, 0x63, 0x75, 0x74, 0x6c, 0x61, 0x73, 0x73, 0x5f, 0x73, 0x77, 0x65
        /*0026*/ 	.byte	0x65, 0x70, 0x5f, 0x73, 0x72, 0x63, 0x2f, 0x69, 0x6e, 0x63, 0x6c, 0x75, 0x64, 0x65, 0x2f, 0x63
        /*0036*/ 	.byte	0x75, 0x74, 0x65, 0x2f, 0x70, 0x6f, 0x69, 0x6e, 0x74, 0x65, 0x72, 0x5f, 0x66, 0x6c, 0x61, 0x67
        /*0046*/ 	.byte	0x67, 0x65, 0x64, 0x2e, 0x68, 0x70, 0x70, 0x00
	.type		$str$26,@object
	.size		$str$26,($str$25 - $str$26)
$str$26:
        /*004e*/ 	.byte	0x2f, 0x74, 0x6d, 0x70, 0x2f, 0x63, 0x75, 0x74, 0x6c, 0x61, 0x73, 0x73, 0x5f, 0x73, 0x77, 0x65
        /*005e*/ 	.byte	0x65, 0x70, 0x5f, 0x73, 0x72, 0x63, 0x2f, 0x69, 0x6e, 0x63, 0x6c, 0x75, 0x64, 0x65, 0x2f, 0x63
        /*006e*/ 	.byte	0x75, 0x74, 0x65, 0x2f, 0x61, 0x74, 0x6f, 0x6d, 0x2f, 0x63, 0x6f, 0x70, 0x79, 0x5f, 0x74, 0x72
        /*007e*/ 	.byte	0x61, 0x69, 0x74, 0x73, 0x5f, 0x73, 0x6d, 0x31, 0x30, 0x30, 0x2e, 0x68, 0x70, 0x70, 0x00
	.type		$str$25,@object
	.size		$str$25,(__unnamed_1 - $str$25)
$str$25:
        /*008d*/ 	.byte	0x28, 0x28, 0x75, 0x69, 0x6e, 0x74, 0x33, 0x32, 0x5f, 0x74, 0x28, 0x74, 0x68, 0x72, 0x65, 0x61
        /*009d*/ 	.byte	0x64, 0x49, 0x64, 0x78, 0x2e, 0x78, 0x29, 0x20, 0x2f, 0x20, 0x33, 0x32, 0x29, 0x20, 0x25, 0x20
        /*00ad*/ 	.byte	0x34, 0x29, 0x20, 0x3d, 0x3d, 0x20, 0x28, 0x28, 0x28, 0x74, 0x6d, 0x65, 0x6d, 0x5f, 0x61, 0x64
        /*00bd*/ 	.byte	0x64, 0x72, 0x20, 0x3e, 0x3e, 0x20, 0x31, 0x36, 0x29, 0x20, 0x2f, 0x20, 0x33, 0x32, 0x29, 0x20
        /*00cd*/ 	.byte	0x25, 0x20, 0x34, 0x29, 0x00
	.type		__unnamed_1,@object
	.size		__unnamed_1,(__unnamed_2 - __unnamed_1)
__unnamed_1:
        /*00d2*/ 	.byte	0x61, 0x75, 0x74, 0x6f, 0x20, 0x63, 0x75, 0x74, 0x65, 0x3a, 0x3a, 0x61, 0x73, 0x5f, 0x70, 0x6f
        /* <DEDUP_REMOVED lines=24> */
        /*0262*/ 	.byte	0x3e, 0x3e, 0x3e, 0x5d, 0x00
	.type		__unnamed_2,@object
	.size		__unnamed_2,(.L_2 - __unnamed_2)
__unnamed_2:
        /* <DEDUP_REMOVED lines=46> */
.L_2:


//--------------------- .nv.shared._ZN7cutlass13device_kernelINS_4gemm6kernel13GemmUniversalIN4cute5tupleIJiiiiEEENS1_10collective13CollectiveMmaINS1_35MainloopSm100TmaUmmaWarpSpecializedILi26ELi2ELi4ENS5_IJNS4_1CILi1EEESB_SB_EEEEENS5_IJNSA_ILi64EEESE_NSA_ILi32EEEEEENS_6half_tENS5_IJSB_llEEESH_NS5_IJlSB_lEEENS4_8TiledMMAINS4_8MMA_AtomIJNS4_20SM100_MMA_F16BF16_SSISH_SH_fLi64ELi64ELNS4_4UMMA5MajorE1ELSO_0ELNSN_7ScaleInE0ELSP_0EEEEEENS4_6LayoutISC_NS5_IJNSA_ILi0EEEST_ST_EEEEENS5_IJNS4_10UnderscoreESW_SW_EEEEENS4_13SM90_TMA_LOADENS4_14ComposedLayoutINS4_7SwizzleILi3ELi4ELi3EEENS4_18smem_ptr_flag_bitsILi16EEENSS_INS5_IJSE_NSA_ILi8EEEEEENS5_IJSB_SE_EEEEEEEvNS4_8identityESZ_NS10_INS11_ILi2ELi4ELi3EEES14_NSS_INS5_IJS15_SF_EEENS5_IJSF_SB_EEEEEEEvS1A_EENS_8epilogue10collective18CollectiveEpilogueINS1H_23Sm100TmaWarpSpecializedILi3ELi2ELi16ELb1ELb0EEEJSG_NS5_IJNSS_ISE_SB_EENSS_ISF_SB_EEEEESH_SJ_SH_SJ_NS1H_6fusion15FusionCallbacksIS1L_NS1P_17LinearCombinationISH_fSH_fLNS_15FloatRoundStyleE2EEESG_S1O_JEEENS4_5SM1004TMEM4LOAD26SM100_TMEM_LOAD_16dp256b4xESZ_S1F_NS4_17SM75_U32x4_LDSM_NENS4_14SM90_TMA_STOREES1F_NS4_17SM90_U32x4_STSM_NENS4_39AutoVectorizingCopyWithAssumedAlignmentILi128EEEEEEvvEEEEvNT_6ParamsE --------------------------
	.section	.nv.shared._ZN7cutlass13device_kernelINS_4gemm6kernel13GemmUniversalIN4cute5tupleIJiiiiEEENS1_10collective13CollectiveMmaINS1_35MainloopSm100TmaUmmaWarpSpecializedILi26ELi2ELi4ENS5_IJNS4_1CILi1EEESB_SB_EEEEENS5_IJNSA_ILi64EEESE_NSA_ILi32EEEEEENS_6half_tENS5_IJSB_llEEESH_NS5_IJlSB_lEEENS4_8TiledMMAINS4_8MMA_AtomIJNS4_20SM100_MMA_F16BF16_SSISH_SH_fLi64ELi64ELNS4_4UMMA5MajorE1ELSO_0ELNSN_7ScaleInE0ELSP_0EEEEEENS4_6LayoutISC_NS5_IJNSA_ILi0EEEST_ST_EEEEENS5_IJNS4_10UnderscoreESW_SW_EEEEENS4_13SM90_TMA_LOADENS4_14ComposedLayoutINS4_7SwizzleILi3ELi4ELi3EEENS4_18smem_ptr_flag_bitsILi16EEENSS_INS5_IJSE_NSA_ILi8EEEEEENS5_IJSB_SE_EEEEEEEvNS4_8identityESZ_NS10_INS11_ILi2ELi4ELi3EEES14_NSS_INS5_IJS15_SF_EEENS5_IJSF_SB_EEEEEEEvS1A_EENS_8epilogue10collective18CollectiveEpilogueINS1H_23Sm100TmaWarpSpecializedILi3ELi2ELi16ELb1ELb0EEEJSG_NS5_IJNSS_ISE_SB_EENSS_ISF_SB_EEEEESH_SJ_SH_SJ_NS1H_6fusion15FusionCallbacksIS1L_NS1P_17LinearCombinationISH_fSH_fLNS_15FloatRoundStyleE2EEESG_S1O_JEEENS4_5SM1004TMEM4LOAD26SM100_TMEM_LOAD_16dp256b4xESZ_S1F_NS4_17SM75_U32x4_LDSM_NENS4_14SM90_TMA_STOREES1F_NS4_17SM90_U32x4_STSM_NENS4_39AutoVectorizingCopyWithAssumedAlignmentILi128EEEEEEvvEEEEvNT_6ParamsE,"aw",@nobits
	.sectionflags	@""
	.align	16
	.zero		1024


//--------------------- .nv.shared.reserved.0     --------------------------
	.section	.nv.shared.reserved.0,"aw",@nobits
	.weak		__nv_reservedSMEM_offset_0_alias
	.size		__nv_reservedSMEM_offset_0_alias, 0, 64
	.other		__nv_reservedSMEM_offset_0_alias,@"STO_CUDA_RESERVED_SHARED STV_DEFAULT"
__nv_reservedSMEM_offset_0_alias:
	.zero		0
.nv.shared.reserved.0:
	.zero		64
	.weak		__nv_reservedSMEM_tcgen05_partition
	.type		__nv_reservedSMEM_tcgen05_partition,@object
	.size		__nv_reservedSMEM_tcgen05_partition,(.L_0 - __nv_reservedSMEM_tcgen05_partition)
__nv_reservedSMEM_tcgen05_partition:
	.zero		32
.L_0:


//--------------------- .nv.global                --------------------------
	.section	.nv.global,"aw",@nobits
.nv.global:
	.type		_ZN40_INTERNAL_9fe09789_4_k_cu_17d30b6c_312714cute1_E,@object
	.size		_ZN40_INTERNAL_9fe09789_4_k_cu_17d30b6c_312714cute1_E,(_ZN40_INTERNAL_9fe09789_4_k_cu_17d30b6c_312714cuda3std3__45__cpo6cbeginE - _ZN40_INTERNAL_9fe09789_4_k_cu_17d30b6c_312714cute1_E)
_ZN40_INTERNAL_9fe09789_4_k_cu_17d30b6c_312714cute1_E:
	.zero		1
	.type		_ZN40_INTERNAL_9fe09789_4_k_cu_17d30b6c_312714cuda3std3__45__cpo6cbeginE,@object
	.size		_ZN40_INTERNAL_9fe09789_4_k_cu_17d30b6c_312714cuda3std3__45__cpo6cbeginE,(_ZN40_INTERNAL_9fe09789_4_k_cu_17d30b6c_312714cuda3std3__48in_placeE - _ZN40_INTERNAL_9fe09789_4_k_cu_17d30b6c_312714cuda3std3__45__cpo6cbeginE)
_ZN40_INTERNAL_9fe09789_4_k_cu_17d30b6c_312714cuda3std3__45__cpo6cbeginE:
	.zero		1
	.type		_ZN40_INTERNAL_9fe09789_4_k_cu_17d30b6c_312714cuda3std3__48in_placeE,@object
	.size		_ZN40_INTERNAL_9fe09789_4_k_cu_17d30b6c_312714cuda3std3__48in_placeE,(_ZN40_INTERNAL_9fe09789_4_k_cu_17d30b6c_312714cuda3std6ranges3__45__cpo9iter_moveE - _ZN40_INTERNAL_9fe09789_4_k_cu_17d30b6c_312714cuda3std3__48in_placeE)
_ZN40_INTERNAL_9fe09789_4_k_cu_17d30b6c_312714cuda3std3__48in_placeE:
	.zero		1
	.type		_ZN40_INTERNAL_9fe09789_4_k_cu_17d30b6c_312714cuda3std6ranges3__45__cpo9iter_moveE,@object
	.size		_ZN40_INTERNAL_9fe09789_4_k_cu_17d30b6c_312714cuda3std6ranges3__45__cpo9iter_moveE,(_ZN40_INTERNAL_9fe09789_4_k_cu_17d30b6c_312714cuda3std3__45__cpo5beginE - _ZN40_INTERNAL_9fe09789_4_k_cu_17d30b6c_312714cuda3std6ranges3__45__cpo9iter_moveE)
_ZN40_INTERNAL_9fe09789_4_k_cu_17d30b6c_312714cuda3std6ranges3__45__cpo9iter_moveE:
	.zero		1
	.type		_ZN40_INTERNAL_9fe09789_4_k_cu_17d30b6c_312714cuda3std3__45__cpo5beginE,@object
	.size		_ZN40_INTERNAL_9fe09789_4_k_cu_17d30b6c_312714cuda3std3__45__cpo5beginE,(_ZN40_INTERNAL_9fe09789_4_k_cu_17d30b6c_312714cuda3std3__442_GLOBAL__N__9fe09789_4_k_cu_17d30b6c_312716ignoreE - _ZN40_INTERNAL_9fe09789_4_k_cu_17d30b6c_312714cuda3std3__45__cpo5beginE)
_ZN40_INTERNAL_9fe09789_4_k_cu_17d30b6c_312714cuda3std3__45__cpo5beginE:
	.zero		1
	.type		_ZN40_INTERNAL_9fe09789_4_k_cu_17d30b6c_312714cuda3std3__442_GLOBAL__N__9fe09789_4_k_cu_17d30b6c_312716ignoreE,@object
	.size		_ZN40_INTERNAL_9fe09789_4_k_cu_17d30b6c_312714cuda3std3__442_GLOBAL__N__9fe09789_4_k_cu_17d30b6c_312716ignoreE,(_ZN40_INTERNAL_9fe09789_4_k_cu_17d30b6c_312714cute7productE - _ZN40_INTERNAL_9fe09789_4_k_cu_17d30b6c_312714cuda3std3__442_GLOBAL__N__9fe09789_4_k_cu_17d30b6c_312716ignoreE)
_ZN40_INTERNAL_9fe09789_4_k_cu_17d30b6c_312714cuda3std3__442_GLOBAL__N__9fe09789_4_k_cu_17d30b6c_312716ignoreE:
	.zero		1
	.type		_ZN40_INTERNAL_9fe09789_4_k_cu_17d30b6c_312714cute7productE,@object
	.size		_ZN40_INTERNAL_9fe09789_4_k_cu_17d30b6c_312714cute7productE,(_ZN40_INTERNAL_9fe09789_4_k_cu_17d30b6c_312714cuda3std3__45__cpo3endE - _ZN40_INTERNAL_9fe09789_4_k_cu_17d30b6c_312714cute7productE)
_ZN40_INTERNAL_9fe09789_4_k_cu_17d30b6c_312714cute7productE:
	.zero		1
	.type		_ZN40_INTERNAL_9fe09789_4_k_cu_17d30b6c_312714cuda3std3__45__cpo3endE,@object
	.size		_ZN40_INTERNAL_9fe09789_4_k_cu_17d30b6c_312714cuda3std3__45__cpo3endE,(_ZN40_INTERNAL_9fe09789_4_k_cu_17d30b6c_312714cuda3std3__419piecewise_constructE - _ZN40_INTERNAL_9fe09789_4_k_cu_17d30b6c_312714cuda3std3__45__cpo3endE)
_ZN40_INTERNAL_9fe09789_4_k_cu_17d30b6c_312714cuda3std3__45__cpo3endE:
	.zero		1
	.type		_ZN40_INTERNAL_9fe09789_4_k_cu_17d30b6c_312714cuda3std3__419piecewise_constructE,@object
	.size		_ZN40_INTERNAL_9fe09789_4_k_cu_17d30b6c_312714cuda3std3__419piecewise_constructE,(_ZN40_INTERNAL_9fe09789_4_k_cu_17d30b6c_312714cuda3std3__45__cpo4cendE - _ZN40_INTERNAL_9fe09789_4_k_cu_17d30b6c_312714cuda3std3__419piecewise_constructE)
_ZN40_INTERNAL_9fe09789_4_k_cu_17d30b6c_312714cuda3std3__419piecewise_constructE:
	.zero		1
	.type		_ZN40_INTERNAL_9fe09789_4_k_cu_17d30b6c_312714cuda3std3__45__cpo4cendE,@object
	.size		_ZN40_INTERNAL_9fe09789_4_k_cu_17d30b6c_312714cuda3std3__45__cpo4cendE,(_ZN40_INTERNAL_9fe09789_4_k_cu_17d30b6c_312714cuda3std6ranges3__45__cpo4swapE - _ZN40_INTERNAL_9fe09789_4_k_cu_17d30b6c_312714cuda3std3__45__cpo4cendE)
_ZN40_INTERNAL_9fe09789_4_k_cu_17d30b6c_312714cuda3std3__45__cpo4cendE:
	.zero		1
	.type		_ZN40_INTERNAL_9fe09789_4_k_cu_17d30b6c_312714cuda3std6ranges3__45__cpo4swapE,@object
	.size		_ZN40_INTERNAL_9fe09789_4_k_cu_17d30b6c_312714cuda3std6ranges3__45__cpo4swapE,(.L_10 - _ZN40_INTERNAL_9fe09789_4_k_cu_17d30b6c_312714cuda3std6ranges3__45__cpo4swapE)
_ZN40_INTERNAL_9fe09789_4_k_cu_17d30b6c_312714cuda3std6ranges3__45__cpo4swapE:
	.zero		1
.L_10:


//--------------------- .nv.constant0._ZN7cutlass13device_kernelINS_4gemm6kernel13GemmUniversalIN4cute5tupleIJiiiiEEENS1_10collective13CollectiveMmaINS1_35MainloopSm100TmaUmmaWarpSpecializedILi26ELi2ELi4ENS5_IJNS4_1CILi1EEESB_SB_EEEEENS5_IJNSA_ILi64EEESE_NSA_ILi32EEEEEENS_6half_tENS5_IJSB_llEEESH_NS5_IJlSB_lEEENS4_8TiledMMAINS4_8MMA_AtomIJNS4_20SM100_MMA_F16BF16_SSISH_SH_fLi64ELi64ELNS4_4UMMA5MajorE1ELSO_0ELNSN_7ScaleInE0ELSP_0EEEEEENS4_6LayoutISC_NS5_IJNSA_ILi0EEEST_ST_EEEEENS5_IJNS4_10UnderscoreESW_SW_EEEEENS4_13SM90_TMA_LOADENS4_14ComposedLayoutINS4_7SwizzleILi3ELi4ELi3EEENS4_18smem_ptr_flag_bitsILi16EEENSS_INS5_IJSE_NSA_ILi8EEEEEENS5_IJSB_SE_EEEEEEEvNS4_8identityESZ_NS10_INS11_ILi2ELi4ELi3EEES14_NSS_INS5_IJS15_SF_EEENS5_IJSF_SB_EEEEEEEvS1A_EENS_8epilogue10collective18CollectiveEpilogueINS1H_23Sm100TmaWarpSpecializedILi3ELi2ELi16ELb1ELb0EEEJSG_NS5_IJNSS_ISE_SB_EENSS_ISF_SB_EEEEESH_SJ_SH_SJ_NS1H_6fusion15FusionCallbacksIS1L_NS1P_17LinearCombinationISH_fSH_fLNS_15FloatRoundStyleE2EEESG_S1O_JEEENS4_5SM1004TMEM4LOAD26SM100_TMEM_LOAD_16dp256b4xESZ_S1F_NS4_17SM75_U32x4_LDSM_NENS4_14SM90_TMA_STOREES1F_NS4_17SM90_U32x4_STSM_NENS4_39AutoVectorizingCopyWithAssumedAlignmentILi128EEEEEEvvEEEEvNT_6ParamsE --------------------------
	.section	.nv.constant0._ZN7cutlass13device_kernelINS_4gemm6kernel13GemmUniversalIN4cute5tupleIJiiiiEEENS1_10collective13CollectiveMmaINS1_35MainloopSm100TmaUmmaWarpSpecializedILi26ELi2ELi4ENS5_IJNS4_1CILi1EEESB_SB_EEEEENS5_IJNSA_ILi64EEESE_NSA_ILi32EEEEEENS_6half_tENS5_IJSB_llEEESH_NS5_IJlSB_lEEENS4_8TiledMMAINS4_8MMA_AtomIJNS4_20SM100_MMA_F16BF16_SSISH_SH_fLi64ELi64ELNS4_4UMMA5MajorE1ELSO_0ELNSN_7ScaleInE0ELSP_0EEEEEENS4_6LayoutISC_NS5_IJNSA_ILi0EEEST_ST_EEEEENS5_IJNS4_10UnderscoreESW_SW_EEEEENS4_13SM90_TMA_LOADENS4_14ComposedLayoutINS4_7SwizzleILi3ELi4ELi3EEENS4_18smem_ptr_flag_bitsILi16EEENSS_INS5_IJSE_NSA_ILi8EEEEEENS5_IJSB_SE_EEEEEEEvNS4_8identityESZ_NS10_INS11_ILi2ELi4ELi3EEES14_NSS_INS5_IJS15_SF_EEENS5_IJSF_SB_EEEEEEEvS1A_EENS_8epilogue10collective18CollectiveEpilogueINS1H_23Sm100TmaWarpSpecializedILi3ELi2ELi16ELb1ELb0EEEJSG_NS5_IJNSS_ISE_SB_EENSS_ISF_SB_EEEEESH_SJ_SH_SJ_NS1H_6fusion15FusionCallbacksIS1L_NS1P_17LinearCombinationISH_fSH_fLNS_15FloatRoundStyleE2EEESG_S1O_JEEENS4_5SM1004TMEM4LOAD26SM100_TMEM_LOAD_16dp256b4xESZ_S1F_NS4_17SM75_U32x4_LDSM_NENS4_14SM90_TMA_STOREES1F_NS4_17SM90_U32x4_STSM_NENS4_39AutoVectorizingCopyWithAssumedAlignmentILi128EEEEEEvvEEEEvNT_6ParamsE,"a",@progbits
	.sectionflags	@""
	.align	4
.nv.constant0._ZN7cutlass13device_kernelINS_4gemm6kernel13GemmUniversalIN4cute5tupleIJiiiiEEENS1_10collective13CollectiveMmaINS1_35MainloopSm100TmaUmmaWarpSpecializedILi26ELi2ELi4ENS5_IJNS4_1CILi1EEESB_SB_EEEEENS5_IJNSA_ILi64EEESE_NSA_ILi32EEEEEENS_6half_tENS5_IJSB_llEEESH_NS5_IJlSB_lEEENS4_8TiledMMAINS4_8MMA_AtomIJNS4_20SM100_MMA_F16BF16_SSISH_SH_fLi64ELi64ELNS4_4UMMA5MajorE1ELSO_0ELNSN_7ScaleInE0ELSP_0EEEEEENS4_6LayoutISC_NS5_IJNSA_ILi0EEEST_ST_EEEEENS5_IJNS4_10UnderscoreESW_SW_EEEEENS4_13SM90_TMA_LOADENS4_14ComposedLayoutINS4_7SwizzleILi3ELi4ELi3EEENS4_18smem_ptr_flag_bitsILi16EEENSS_INS5_IJSE_NSA_ILi8EEEEEENS5_IJSB_SE_EEEEEEEvNS4_8identityESZ_NS10_INS11_ILi2ELi4ELi3EEES14_NSS_INS5_IJS15_SF_EEENS5_IJSF_SB_EEEEEEEvS1A_EENS_8epilogue10collective18CollectiveEpilogueINS1H_23Sm100TmaWarpSpecializedILi3ELi2ELi16ELb1ELb0EEEJSG_NS5_IJNSS_ISE_SB_EENSS_ISF_SB_EEEEESH_SJ_SH_SJ_NS1H_6fusion15FusionCallbacksIS1L_NS1P_17LinearCombinationISH_fSH_fLNS_15FloatRoundStyleE2EEESG_S1O_JEEENS4_5SM1004TMEM4LOAD26SM100_TMEM_LOAD_16dp256b4xESZ_S1F_NS4_17SM75_U32x4_LDSM_NENS4_14SM90_TMA_STOREES1F_NS4_17SM90_U32x4_STSM_NENS4_39AutoVectorizingCopyWithAssumedAlignmentILi128EEEEEEvvEEEEvNT_6ParamsE:
	.zero		2944


//--------------------- SYMBOLS --------------------------

	.type		.nv.reservedSmem.offset0,@object
	.size		.nv.reservedSmem.offset0,0x4
	.type		.nv.reservedSmem.cap,@object
	.size		.nv.reservedSmem.cap,0x4
	.type		__assertfail,@function
